def gluon_wgmma(
    a_ptr,
    b_ptr,
    c_ptr,
    M,
    N,
    K,
    stride_am,
    stride_bk,
    stride_cm,
    BLOCK_M: gl.constexpr,
    BLOCK_N: gl.constexpr,
    BLOCK_K: gl.constexpr,
    DTYPE: gl.constexpr,
    A_LAYOUT: gl.constexpr,
    B_LAYOUT: gl.constexpr,
    C_LAYOUT: gl.constexpr,
    B_SHAPE: gl.constexpr,
    TRANS_B: gl.constexpr,
    NUM_BUFFERS: gl.constexpr,
    NUM_WARPS: gl.constexpr,
):
    a_desc = tma.make_tensor_descriptor(
        a_ptr, [M, K], [stride_am, 1], [BLOCK_M, BLOCK_K], A_LAYOUT
    )
    b_desc = tma.make_tensor_descriptor(
        b_ptr,
        [N, K] if TRANS_B else [K, N],
        [stride_bk, 1],
        B_SHAPE,
        B_LAYOUT,
    )
    c_desc = tma.make_tensor_descriptor(
        c_ptr, [M, N], [stride_cm, 1], [BLOCK_M, BLOCK_N], C_LAYOUT
    )

    a_bufs = gl.allocate_shared_memory(
        DTYPE, [NUM_BUFFERS, BLOCK_M, BLOCK_K], A_LAYOUT
    )
    b_bufs = gl.allocate_shared_memory(DTYPE, [NUM_BUFFERS] + B_SHAPE, B_LAYOUT)

    pid_m = gl.program_id(0)
    pid_n = gl.program_id(1)
    off_m = pid_m * BLOCK_M
    off_n = pid_n * BLOCK_N

    mma_layout: gl.constexpr = pick_wgmma_layout(DTYPE, BLOCK_M, BLOCK_N, NUM_WARPS)
    acc = warpgroup_mma_init(
        gl.zeros((BLOCK_M, BLOCK_N), dtype=gl.float32, layout=mma_layout)
    )

    bars = gl.allocate_shared_memory(
        gl.int64, [NUM_BUFFERS, 1], mbarrier.MBarrierLayout()
    )
    for i in gl.static_range(NUM_BUFFERS):
        mbarrier.init(bars.index(i), count=1)
    idx = 0
    phase = 0

    for k in range(0, K, BLOCK_K):
        a = a_bufs.index(idx)
        b = b_bufs.index(idx)
        bar = bars.index(idx)
        mbarrier.expect(bar, a_desc.block_type.nbytes + b_desc.block_type.nbytes)
        tma.async_copy_global_to_shared(a_desc, [off_m, k], bar, a)
        tma.async_copy_global_to_shared(
            b_desc, [off_n, k] if TRANS_B else [k, off_n], bar, b
        )
        mbarrier.wait(bar, phase=phase)

        if TRANS_B:
            b = b.permute((1, 0))
        acc = warpgroup_mma_wait(num_outstanding=0, deps=(acc,))
        acc = warpgroup_mma(a, b, acc, is_async=True)

        idx += 1
        if idx == NUM_BUFFERS:
            idx = 0
            phase ^= 1

    acc = warpgroup_mma_wait(num_outstanding=0, deps=(acc,))
    for i in gl.static_range(NUM_BUFFERS):
        mbarrier.invalidate(bars.index(i))

    c_smem = gl.allocate_shared_memory(DTYPE, [BLOCK_M, BLOCK_N], C_LAYOUT)
    c_smem.store(acc.to(DTYPE))
    fence_async_shared()
    tma.async_copy_shared_to_global(c_desc, [off_m, off_n], c_smem)
    tma.store_wait(pendings=0)

# config = {"BLOCK_K": 128, "BLOCK_M": 256, "BLOCK_N": 64, "arch": "sm_90", "dtype": "fp16", "num_buffers": 3, "num_warps": 4, "trans_b": 0}
# arch = sm_90


// ===== COMPILED SASS (sm_90a) =====

	.target	sm_90a

	.elftype	@"ET_EXEC"


//--------------------- .note.nv.tkinfo           --------------------------
	.section	.note.nv.tkinfo,"",@"SHT_NOTE"
	.sectionflags	@"SHF_NOTE_NV_TKINFO"
	.tkinfo
        /*0018*/ 	.word	0x00000002
        /*0030*/ 	.string	""
        /*0030*/ 	.string	"ptxas"
        /*0030*/ 	.string	"Cuda compilation tools, release 13.0, V13.0.88"
        /*0030*/ 	.string	"Build cuda_13.0.r13.0/compiler.36424714_0"
        /*0030*/ 	.string	"-v  -suppress-debug-info  -lineinfo  -arch sm_90a "



//--------------------- .note.nv.cuinfo           --------------------------
	.section	.note.nv.cuinfo,"",@"SHT_NOTE"
	.sectionflags	@"SHF_NOTE_NV_CUINFO"
        /*0018*/ 	.short	0x0002
        /*001a*/ 	.short	0x005a
        /*001c*/ 	.short	0x0082
	.zero		2


//--------------------- .nv.info                  --------------------------
	.section	.nv.info,"",@"SHT_CUDA_INFO"
	.align	4


	//----- nvinfo : EIATTR_REGCOUNT
	.align		4
        /*0000*/ 	.byte	0x04, 0x2f
        /*0002*/ 	.short	(.L_1 - .L_0)
	.align		4
.L_0:
        /*0004*/ 	.word	index@(gluon_wgmma)
        /*0008*/ 	.word	0x0000009a


	//----- nvinfo : EIATTR_FRAME_SIZE
	.align		4
.L_1:
        /*000c*/ 	.byte	0x04, 0x11
        /*000e*/ 	.short	(.L_3 - .L_2)
	.align		4
.L_2:
        /*0010*/ 	.word	index@(gluon_wgmma)
        /*0014*/ 	.word	0x00000000


	//----- nvinfo : EIATTR_MIN_STACK_SIZE
	.align		4
.L_3:
        /*0018*/ 	.byte	0x04, 0x12
        /*001a*/ 	.short	(.L_5 - .L_4)
	.align		4
.L_4:
        /*001c*/ 	.word	index@(gluon_wgmma)
        /*0020*/ 	.word	0x00000000
.L_5:


//--------------------- .nv.compat                --------------------------
	.section	.nv.compat,"",@"SHT_CUDA_COMPAT_INFO"
	.align	4
        /*0000*/ 	.byte	0x02, 0x09, 0x01, 0x00, 0x02, 0x02, 0x04, 0x00, 0x02, 0x05, 0x05, 0x00, 0x03, 0x07, 0x01, 0x01
        /*0010*/ 	.byte	0x02, 0x03, 0x03, 0x00, 0x02, 0x06, 0x01, 0x00, 0x04, 0x0b, 0x08, 0x00, 0x00, 0x00, 0x00, 0x00
        /*0020*/ 	.byte	0x00, 0x00, 0x00, 0x00


//--------------------- .nv.info.gluon_wgmma      --------------------------
	.section	.nv.info.gluon_wgmma,"",@"SHT_CUDA_INFO"
	.sectionflags	@""
	.align	4


	//----- nvinfo : EIATTR_CUDA_API_VERSION
	.align		4
        /*0000*/ 	.byte	0x04, 0x37
        /*0002*/ 	.short	(.L_7 - .L_6)
.L_6:
        /*0004*/ 	.word	0x00000082


	//----- nvinfo : EIATTR_KPARAM_INFO
	.align		4
.L_7:
        /*0008*/ 	.byte	0x04, 0x17
        /*000a*/ 	.short	(.L_9 - .L_8)
.L_8:
        /*000c*/ 	.word	0x00000000
        /*0010*/ 	.short	0x000a
        /*0012*/ 	.short	0x0048
        /*0014*/ 	.byte	0x00, 0xf4, 0x21, 0x00


	//----- nvinfo : EIATTR_KPARAM_INFO
	.align		4
.L_9:
        /*0018*/ 	.byte	0x04, 0x17
        /*001a*/ 	.short	(.L_11 - .L_10)
.L_10:
        /*001c*/ 	.word	0x00000000
        /*0020*/ 	.short	0x0009
        /*0022*/ 	.short	0x0040
        /*0024*/ 	.byte	0x00, 0xf4, 0x21, 0x00


	//----- nvinfo : EIATTR_KPARAM_INFO
	.align		4
.L_11:
        /*0028*/ 	.byte	0x04, 0x17
        /*002a*/ 	.short	(.L_13 - .L_12)
.L_12:
        /*002c*/ 	.word	0x00000000
        /*0030*/ 	.short	0x0008
        /*0032*/ 	.short	0x0038
        /*0034*/ 	.byte	0x00, 0xf0, 0x21, 0x00


	//----- nvinfo : EIATTR_KPARAM_INFO
	.align		4
.L_13:
        /*0038*/ 	.byte	0x04, 0x17
        /*003a*/ 	.short	(.L_15 - .L_14)
.L_14:
        /*003c*/ 	.word	0x00000000
        /*0040*/ 	.short	0x0007
        /*0042*/ 	.short	0x0030
        /*0044*/ 	.byte	0x00, 0xf0, 0x21, 0x00


	//----- nvinfo : EIATTR_KPARAM_INFO
	.align		4
.L_15:
        /*0048*/ 	.byte	0x04, 0x17
        /*004a*/ 	.short	(.L_17 - .L_16)
.L_16:
        /*004c*/ 	.word	0x00000000
        /*0050*/ 	.short	0x0006
        /*0052*/ 	.short	0x0028
        /*0054*/ 	.byte	0x00, 0xf0, 0x21, 0x00


	//----- nvinfo : EIATTR_KPARAM_INFO
	.align		4
.L_17:
        /*0058*/ 	.byte	0x04, 0x17
        /*005a*/ 	.short	(.L_19 - .L_18)
.L_18:
        /*005c*/ 	.word	0x00000000
        /*0060*/ 	.short	0x0005
        /*0062*/ 	.short	0x0020
        /*0064*/ 	.byte	0x00, 0xf0, 0x11, 0x00


	//----- nvinfo : EIATTR_KPARAM_INFO
	.align		4
.L_19:
        /*0068*/ 	.byte	0x04, 0x17
        /*006a*/ 	.short	(.L_21 - .L_20)
.L_20:
        /*006c*/ 	.word	0x00000000
        /*0070*/ 	.short	0x0004
        /*0072*/ 	.short	0x001c
        /*0074*/ 	.byte	0x00, 0xf0, 0x11, 0x00


	//----- nvinfo : EIATTR_KPARAM_INFO
	.align		4
.L_21:
        /*0078*/ 	.byte	0x04, 0x17
        /*007a*/ 	.short	(.L_23 - .L_22)
.L_22:
        /*007c*/ 	.word	0x00000000
        /*0080*/ 	.short	0x0003
        /*0082*/ 	.short	0x0018
        /*0084*/ 	.byte	0x00, 0xf0, 0x11, 0x00


	//----- nvinfo : EIATTR_KPARAM_INFO
	.align		4
.L_23:
        /*0088*/ 	.byte	0x04, 0x17
        /*008a*/ 	.short	(.L_25 - .L_24)
.L_24:
        /*008c*/ 	.word	0x00000000
        /*0090*/ 	.short	0x0002
        /*0092*/ 	.short	0x0010
        /*0094*/ 	.byte	0x00, 0xf4, 0x21, 0x00


	//----- nvinfo : EIATTR_KPARAM_INFO
	.align		4
.L_25:
        /*0098*/ 	.byte	0x04, 0x17
        /*009a*/ 	.short	(.L_27 - .L_26)
.L_26:
        /*009c*/ 	.word	0x00000000
        /*00a0*/ 	.short	0x0001
        /*00a2*/ 	.short	0x0008
        /*00a4*/ 	.byte	0x00, 0xf4, 0x21, 0x00


	//----- nvinfo : EIATTR_KPARAM_INFO
	.align		4
.L_27:
        /*00a8*/ 	.byte	0x04, 0x17
        /*00aa*/ 	.short	(.L_29 - .L_28)
.L_28:
        /*00ac*/ 	.word	0x00000000
        /*00b0*/ 	.short	0x0000
        /*00b2*/ 	.short	0x0000
        /*00b4*/ 	.byte	0x00, 0xf4, 0x21, 0x00


	//----- nvinfo : EIATTR_SPARSE_MMA_MASK
	.align		4
.L_29:
        /*00b8*/ 	.byte	0x03, 0x50
        /*00ba*/ 	.short	0x0000


	//----- nvinfo : EIATTR_MAXREG_COUNT
	.align		4
        /*00bc*/ 	.byte	0x03, 0x1b
        /*00be*/ 	.short	0x00ff


	//----- nvinfo : EIATTR_NUM_BARRIERS
	.align		4
        /*00c0*/ 	.byte	0x02, 0x4c
        /*00c2*/ 	.byte	0x01
	.zero		1


	//----- nvinfo : EIATTR_MERCURY_ISA_VERSION
	.align		4
        /*00c4*/ 	.byte	0x03, 0x5f
        /*00c6*/ 	.short	0x0101


	//----- nvinfo : EIATTR_INT_WARP_WIDE_INSTR_OFFSETS
	.align		4
        /*00c8*/ 	.byte	0x04, 0x31
        /*00ca*/ 	.short	(.L_31 - .L_30)


	//   ....[0]....
.L_30:
        /*00cc*/ 	.word	0x00001640


	//   ....[1]....
        /*00d0*/ 	.word	0x00001660


	//   ....[2]....
        /*00d4*/ 	.word	0x00001670


	//   ....[3]....
        /*00d8*/ 	.word	0x00001750


	//   ....[4]....
        /*00dc*/ 	.word	0x00001d50


	//   ....[5]....
        /*00e0*/ 	.word	0x00001d60


	//   ....[6]....
        /*00e4*/ 	.word	0x00001de0


	//   ....[7]....
        /*00e8*/ 	.word	0x00001df0


	//   ....[8]....
        /*00ec*/ 	.word	0x00002640


	//   ....[9]....
        /*00f0*/ 	.word	0x00002660


	//----- nvinfo : EIATTR_COOP_GROUP_MASK_REGIDS
	.align		4
.L_31:
        /*00f4*/ 	.byte	0x04, 0x29
        /*00f6*/ 	.short	(.L_33 - .L_32)


	//   ....[0]....
.L_32:
        /*00f8*/ 	.word	0xffffffff


	//   ....[1]....
        /*00fc*/ 	.word	0xffffffff


	//   ....[2]....
        /*0100*/ 	.word	0xffffffff


	//----- nvinfo : EIATTR_COOP_GROUP_INSTR_OFFSETS
	.align		4
.L_33:
        /*0104*/ 	.byte	0x04, 0x28
        /*0106*/ 	.short	(.L_35 - .L_34)


	//   ....[0]....
.L_34:
        /*0108*/ 	.word	0x00000160


	//   ....[1]....
        /*010c*/ 	.word	0x00000720


	//   ....[2]....
        /*0110*/ 	.word	0x00000cd0


	//----- nvinfo : EIATTR_MBARRIER_INSTR_OFFSETS
	.align		4
.L_35:
        /*0114*/ 	.byte	0x04, 0x39
        /*0116*/ 	.short	(.L_37 - .L_36)


	//   ....[0]....
.L_36:
        /*0118*/ 	.word	0x000017b0
        /*011c*/ 	.word	0x000000ff
        /*0120*/ 	.word	0x0003c000
        /*0124*/ 	.short	0x0100
        /*0126*/ 	.byte	0x28
	.zero		1


	//   ....[1]....
        /*0128*/ 	.word	0x000017e0
        /*012c*/ 	.word	0x000000ff
        /*0130*/ 	.word	0x0003c008
        /*0134*/ 	.short	0x0100
        /*0136*/ 	.byte	0x28
	.zero		1


	//   ....[2]....
        /*0138*/ 	.word	0x00001800
        /*013c*/ 	.word	0x000000ff
        /*0140*/ 	.word	0x0003c010
        /*0144*/ 	.short	0x0100
        /*0146*/ 	.byte	0x28
	.zero		1


	//   ....[3]....
        /*0148*/ 	.word	0x00001ed0
        /*014c*/ 	.word	0x000000ff
        /*0150*/ 	.word	0x0003c000
        /*0154*/ 	.short	0x010a
        /*0156*/ 	.byte	0x15
	.zero		1


	//   ....[4]....
        /*0158*/ 	.word	0x000025c0
        /*015c*/ 	.word	0x000000ff
        /*0160*/ 	.word	0x0003c000
        /*0164*/ 	.short	0x0108
        /*0166*/ 	.byte	0x28
	.zero		1


	//   ....[5]....
        /*0168*/ 	.word	0x00002700
        /*016c*/ 	.word	0x000000ff
        /*0170*/ 	.word	0x0003c008
        /*0174*/ 	.short	0x0108
        /*0176*/ 	.byte	0x28
	.zero		1


	//   ....[6]....
        /*0178*/ 	.word	0x000027f0
        /*017c*/ 	.word	0x000000ff
        /*0180*/ 	.word	0x0003c010
        /*0184*/ 	.short	0x0108
        /*0186*/ 	.byte	0x28
	.zero		1


	//   ....[7]....
        /*0188*/ 	.word	0x00002bf0
        /*018c*/ 	.word	0x000000ff
        /*0190*/ 	.word	0x0003c000
        /*0194*/ 	.short	0x010a
        /*0196*/ 	.byte	0x15
	.zero		1


	//----- nvinfo : EIATTR_NUM_MBARRIERS
	.align		4
.L_37:
        /*0198*/ 	.byte	0x03, 0x38
        /*019a*/ 	.short	0x0003


	//----- nvinfo : EIATTR_EXIT_INSTR_OFFSETS
	.align		4
        /*019c*/ 	.byte	0x04, 0x1c
        /*019e*/ 	.short	(.L_39 - .L_38)


	//   ....[0]....
.L_38:
        /*01a0*/ 	.word	0x00002be0


	//----- nvinfo : EIATTR_REQNTID
	.align		4
.L_39:
        /*01a4*/ 	.byte	0x04, 0x10
        /*01a6*/ 	.short	(.L_41 - .L_40)
.L_40:
        /*01a8*/ 	.word	0x00000080
        /*01ac*/ 	.word	0x00000001
        /*01b0*/ 	.word	0x00000001


	//----- nvinfo : EIATTR_CRS_STACK_SIZE
	.align		4
.L_41:
        /*01b4*/ 	.byte	0x04, 0x1e
        /*01b6*/ 	.short	(.L_43 - .L_42)
.L_42:
        /*01b8*/ 	.word	0x00000000


	//----- nvinfo : EIATTR_CBANK_PARAM_SIZE
	.align		4
.L_43:
        /*01bc*/ 	.byte	0x03, 0x19
        /*01be*/ 	.short	0x0050


	//----- nvinfo : EIATTR_PARAM_CBANK
	.align		4
        /*01c0*/ 	.byte	0x04, 0x0a
        /*01c2*/ 	.short	(.L_45 - .L_44)
	.align		4
.L_44:
        /*01c4*/ 	.word	index@(.nv.constant0.gluon_wgmma)
        /*01c8*/ 	.short	0x0210
        /*01ca*/ 	.short	0x0050


	//----- nvinfo : EIATTR_SW_WAR
	.align		4
.L_45:
        /*01cc*/ 	.byte	0x04, 0x36
        /*01ce*/ 	.short	(.L_47 - .L_46)
.L_46:
        /*01d0*/ 	.word	0x00000008
.L_47:


//--------------------- .nv.callgraph             --------------------------
	.section	.nv.callgraph,"",@"SHT_CUDA_CALLGRAPH"
	.align	4
	.sectionentsize	8
	.align		4
        /*0000*/ 	.word	0x00000000
	.align		4
        /*0004*/ 	.word	0xffffffff
	.align		4
        /*0008*/ 	.word	0x00000000
	.align		4
        /*000c*/ 	.word	0xfffffffe
	.align		4
        /*0010*/ 	.word	0x00000000
	.align		4
        /*0014*/ 	.word	0xfffffffd
	.align		4
        /*0018*/ 	.word	0x00000000
	.align		4
        /*001c*/ 	.word	0xfffffffc


//--------------------- .text.gluon_wgmma         --------------------------
	.section	.text.gluon_wgmma,"ax",@progbits
	.align	128
        .global         gluon_wgmma
        .type           gluon_wgmma,@function
        .size           gluon_wgmma,(.L_x_52 - gluon_wgmma)
        .other          gluon_wgmma,@"STO_CUDA_ENTRY STV_DEFAULT"
gluon_wgmma:
.text.gluon_wgmma:
[----:B------:R-:W-:Y:S01]  /*0000*/  LDC R1, c[0x0][0x28] ;  /* 0x00000a00ff017b82 */ /* 0x000fe20000000800 */
[----:B------:R-:W1:Y:S07]  /*0010*/  S2R R0, SR_TID.X ;  /* 0x0000000000007919 */ /* 0x000e6e0000002100 */
[----:B------:R-:W2:Y:S01]  /*0020*/  S2UR UR4, SR_CgaCtaId ;  /* 0x00000000000479c3 */ /* 0x000ea20000008800 */
[----:B------:R-:W-:Y:S01]  /*0030*/  UMOV UR40, 0x400 ;  /* 0x0000040000287882 */ /* 0x000fe20000000000 */
[----:B------:R-:W-:Y:S01]  /*0040*/  ULDC UR6, c[0x0][0xc] ;  /* 0x0000030000067ab9 */ /* 0x000fe20000000800 */
[----:B------:R-:W-:Y:S01]  /*0050*/  ULDC.64 UR42, c[0x0][0x250] ;  /* 0x00009400002a7ab9 */ /* 0x000fe20000000a00 */
[----:B------:R-:W-:Y:S01]  /*0060*/  UMOV UR59, URZ ;  /* 0x0000003f003b7c82 */ /* 0x000fe20008000000 */
[----:B------:R-:W-:Y:S03]  /*0070*/  BSSY B0, `(.L_x_0) ;  /* 0x000001e000007945 */ /* 0x000fe60003800000 */
[----:B------:R-:W3:Y:S08]  /*0080*/  LDC R6, c[0x0][0x228] ;  /* 0x00008a00ff067b82 */ /* 0x000ef00000000800 */
[----:B------:R-:W4:Y:S08]  /*0090*/  LDC R14, c[0x0][0x230] ;  /* 0x00008c00ff0e7b82 */ /* 0x000f300000000800 */
[----:B------:R-:W-:Y:S01]  /*00a0*/  S2UR UR57, SR_CTAID.Y ;  /* 0x00000000003979c3 */ /* 0x000fe20000002600 */
[----:B--2---:R-:W-:-:S03]  /*00b0*/  ULEA UR40, UR4, UR40, 0x18 ;  /* 0x0000002804287291 */ /* 0x004fc6000f8ec03f */
[----:B------:R-:W-:Y:S01]  /*00c0*/  ULDC UR4, c[0x0][0x10] ;  /* 0x0000040000047ab9 */ /* 0x000fe20000000800 */
[----:B-1----:R-:W-:-:S03]  /*00d0*/  LOP3.LUT R2, R0, 0x7f, RZ, 0xc0, !PT ;  /* 0x0000007f00027812 */ /* 0x002fc600078ec0ff */
[----:B------:R-:W1:Y:S01]  /*00e0*/  S2UR UR5, SR_CTAID.Z ;  /* 0x00000000000579c3 */ /* 0x000e620000002700 */
[----:B---3--:R-:W-:Y:S01]  /*00f0*/  VIADD R6, R6, 0xffffffff ;  /* 0xffffffff06067836 */ /* 0x008fe20000000000 */
[C---:B------:R-:W-:Y:S02]  /*0100*/  ISETP.GE.U32.AND P0, PT, R2.reuse, 0x20, PT ;  /* 0x000000200200780c */ /* 0x040fe40003f06070 */
[C---:B------:R-:W-:Y:S02]  /*0110*/  ISETP.NE.U32.AND P2, PT, R2.reuse, RZ, PT ;  /* 0x000000ff0200720c */ /* 0x040fe40003f45070 */
[----:B------:R-:W-:Y:S02]  /*0120*/  LEA R12, R2, UR40, 0x2 ;  /* 0x00000028020c7c11 */ /* 0x000fe4000f8e10ff */
[----:B------:R-:W2:Y:S01]  /*0130*/  S2UR UR58, SR_CTAID.X ;  /* 0x00000000003a79c3 */ /* 0x000ea20000002500 */
[----:B----4-:R-:W-:-:S06]  /*0140*/  VIADD R13, R14, 0xffffffff ;  /* 0xffffffff0e0d7836 */ /* 0x010fcc0000000000 */
[----:B------:R3:W-:Y:S01]  /*0150*/  @!P0 STS [R12], RZ ;  /* 0x000000ff0c008388 */ /* 0x0007e20000000800 */
[----:B------:R-:W-:-:S03]  /*0160*/  NOP ;  /* 0x0000000000007918 */ /* 0x000fc60000000000 */
[----:B------:R3:W-:Y:S01]  /*0170*/  @!P2 STS [UR40+0x24], R6 ;  /* 0x00002406ff00a988 */ /* 0x0007e20008000828 */
[----:B-1----:R-:W-:-:S03]  /*0180*/  UIMAD UR4, UR5, UR4, UR57 ;  /* 0x00000004050472a4 */ /* 0x002fc6000f8e0239 */
[----:B------:R3:W-:Y:S01]  /*0190*/  @!P2 STS [UR40+0x20], R13 ;  /* 0x0000200dff00a988 */ /* 0x0007e20008000828 */
[----:B--2---:R-:W-:-:S04]  /*01a0*/  UIMAD UR4, UR4, UR6, UR58 ;  /* 0x00000006040472a4 */ /* 0x004fc8000f8e023a */
[----:B------:R-:W-:-:S04]  /*01b0*/  UIMAD UR8, UR4, 0x180, URZ ;  /* 0x00000180040878a4 */ /* 0x000fc8000f8e023f */
[----:B------:R-:W-:-:S04]  /*01c0*/  UIADD3 UR4, UP0, UR8, UR42, URZ ;  /* 0x0000002a08047290 */ /* 0x000fc8000ff1e03f */
[----:B------:R-:W-:Y:S01]  /*01d0*/  ULEA.HI.X.SX32 UR5, UR8, UR43, 0x1, UP0 ;  /* 0x0000002b08057291 */ /* 0x000fe200080f0e3f */
[----:B---3--:R-:W-:Y:S11]  /*01e0*/  @P2 BRA `(.L_x_1) ;  /* 0x0000000000182947 */ /* 0x008ff60003800000 */
[----:B------:R-:W1:Y:S01]  /*01f0*/  LDS R3, [UR40+0x8] ;  /* 0x00000828ff037984 */ /* 0x000e620008000800 */
[----:B------:R-:W2:Y:S01]  /*0200*/  LDC.64 R8, c[0x0][0x210] ;  /* 0x00008400ff087b82 */ /* 0x000ea20000000a00 */
[----:B------:R-:W-:Y:S02]  /*0210*/  IMAD.MOV.U32 R4, RZ, RZ, 0x70 ;  /* 0x00000070ff047424 */ /* 0x000fe400078e00ff */
[----:B--2---:R2:W-:Y:S03]  /*0220*/  STS.64 [UR40], R8 ;  /* 0x00000008ff007988 */ /* 0x0045e60008000a28 */
[----:B-1----:R-:W-:-:S05]  /*0230*/  LOP3.LUT R3, R3, 0x10, R4, 0xd8, !PT ;  /* 0x0000001003037812 */ /* 0x002fca00078ed804 */
[----:B------:R2:W-:Y:S02]  /*0240*/  STS [UR40+0x8], R3 ;  /* 0x00000803ff007988 */ /* 0x0005e40008000828 */
.L_x_1:
[----:B------:R-:W-:Y:S05]  /*0250*/  BSYNC B0 ;  /* 0x0000000000007941 */ /* 0x000fea0003800000 */
.L_x_0:
[----:B------:R-:W-:Y:S04]  /*0260*/  BSSY B0, `(.L_x_2) ;  /* 0x000000a000007945 */ /* 0x000fe80003800000 */
[----:B------:R-:W-:Y:S05]  /*0270*/  @P2 BRA `(.L_x_3) ;  /* 0x0000000000202947 */ /* 0x000fea0003800000 */
[----:B--2---:R-:W1:Y:S01]  /*0280*/  LDS R3, [UR40+0x34] ;  /* 0x00003428ff037984 */ /* 0x004e620008000800 */
[----:B------:R-:W-:Y:S02]  /*0290*/  IMAD.MOV.U32 R4, RZ, RZ, 0x3f000000 ;  /* 0x3f000000ff047424 */ /* 0x000fe400078e00ff */
[----:B------:R-:W-:Y:S01]  /*02a0*/  @!P2 IMAD.MOV.U32 R5, RZ, RZ, 0xff ;  /* 0x000000ffff05a424 */ /* 0x000fe200078e00ff */
[----:B------:R-:W2:Y:S02]  /*02b0*/  @!P2 LDS R8, [UR40+0x38] ;  /* 0x00003828ff08a984 */ /* 0x000ea40008000800 */
[----:B-1----:R-:W-:Y:S02]  /*02c0*/  LOP3.LUT R3, R3, 0xff000000, R4, 0xb8, !PT ;  /* 0xff00000003037812 */ /* 0x002fe400078eb804 */
[----:B--2---:R-:W-:-:S03]  /*02d0*/  @!P2 LOP3.LUT R4, R8, 0xff, R5, 0xb8, !PT ;  /* 0x000000ff0804a812 */ /* 0x004fc600078eb805 */
[----:B------:R1:W-:Y:S04]  /*02e0*/  STS [UR40+0x34], R3 ;  /* 0x00003403ff007988 */ /* 0x0003e80008000828 */
[----:B------:R1:W-:Y:S02]  /*02f0*/  @!P2 STS [UR40+0x38], R4 ;  /* 0x00003804ff00a988 */ /* 0x0003e40008000828 */
.L_x_3:
[----:B------:R-:W-:Y:S05]  /*0300*/  BSYNC B0 ;  /* 0x0000000000007941 */ /* 0x000fea0003800000 */
.L_x_2:
[----:B------:R-:W-:Y:S04]  /*0310*/  BSSY B0, `(.L_x_4) ;  /* 0x000000e000007945 */ /* 0x000fe80003800000 */
[----:B------:R-:W-:Y:S05]  /*0320*/  @P2 BRA `(.L_x_5) ;  /* 0x0000000000302947 */ /* 0x000fea0003800000 */
[----:B-1----:R-:W1:Y:S01]  /*0330*/  LDS R4, [UR40+0x34] ;  /* 0x00003428ff047984 */ /* 0x002e620008000800 */
[----:B------:R-:W3:Y:S03]  /*0340*/  LDC.64 R10, c[0x0][0x238] ;  /* 0x00008e00ff0a7b82 */ /* 0x000ee60000000a00 */
[----:B--2---:R-:W2:Y:S01]  /*0350*/  LDS R3, [UR40+0x1c] ;  /* 0x00001c28ff037984 */ /* 0x004ea20008000800 */
[C---:B---3--:R-:W-:Y:S01]  /*0360*/  SHF.L.U64.HI R8, R10.reuse, 0x1, R11 ;  /* 0x000000010a087819 */ /* 0x048fe2000001020b */
[----:B------:R-:W-:-:S03]  /*0370*/  IMAD.SHL.U32 R5, R10, 0x2, RZ ;  /* 0x000000020a057824 */ /* 0x000fc600078e00ff */
[--C-:B------:R-:W-:Y:S02]  /*0380*/  SHF.R.U32.HI R10, RZ, 0x4, R8.reuse ;  /* 0x00000004ff0a7819 */ /* 0x100fe40000011608 */
[----:B------:R-:W-:-:S05]  /*0390*/  SHF.R.U64 R5, R5, 0x4, R8 ;  /* 0x0000000405057819 */ /* 0x000fca0000001208 */
[----:B------:R3:W-:Y:S01]  /*03a0*/  STS [UR40+0xc], R5 ;  /* 0x00000c05ff007988 */ /* 0x0007e20008000828 */
[----:B-1----:R-:W-:Y:S02]  /*03b0*/  LOP3.LUT R4, R4, 0x7, RZ, 0xb8, !PT ;  /* 0x0000000704047812 */ /* 0x002fe400078eb8ff */
[----:B--2---:R-:W-:-:S03]  /*03c0*/  LOP3.LUT R3, R3, 0xf, R10, 0xb8, !PT ;  /* 0x0000000f03037812 */ /* 0x004fc600078eb80a */
[----:B------:R3:W-:Y:S04]  /*03d0*/  STS [UR40+0x34], R4 ;  /* 0x00003404ff007988 */ /* 0x0007e80008000828 */
[----:B------:R3:W-:Y:S02]  /*03e0*/  STS [UR40+0x1c], R3 ;  /* 0x00001c03ff007988 */ /* 0x0007e40008000828 */
.L_x_5:
[----:B------:R-:W-:Y:S05]  /*03f0*/  BSYNC B0 ;  /* 0x0000000000007941 */ /* 0x000fea0003800000 */
.L_x_4:
[----:B------:R-:W-:Y:S04]  /*0400*/  BSSY B1, `(.L_x_6) ;  /* 0x000001a000017945 */ /* 0x000fe80003800000 */
[----:B------:R-:W-:Y:S04]  /*0410*/  BSSY B0, `(.L_x_7) ;  /* 0x0000015000007945 */ /* 0x000fe80003800000 */
[----:B------:R-:W-:Y:S05]  /*0420*/  @P2 BRA `(.L_x_8) ;  /* 0x0000000000202947 */ /* 0x000fea0003800000 */
[----:B-123--:R-:W1:Y:S02]  /*0430*/  LDS R3, [UR40+0x34] ;  /* 0x00003428ff037984 */ /* 0x00ee640008000800 */
[----:B-1----:R-:W-:-:S05]  /*0440*/  LOP3.LUT R3, R3, 0x38, RZ, 0xb8, !PT ;  /* 0x0000003803037812 */ /* 0x002fca00078eb8ff */
[----:B------:R1:W-:Y:S01]  /*0450*/  STS [UR40+0x34], R3 ;  /* 0x00003403ff007988 */ /* 0x0003e20008000828 */
[----:B------:R-:W-:Y:S05]  /*0460*/  @P2 BRA `(.L_x_9) ;  /* 0x0000000000202947 */ /* 0x000fea0003800000 */
[----:B-1----:R-:W1:Y:S01]  /*0470*/  LDS R3, [UR40+0x8] ;  /* 0x00000828ff037984 */ /* 0x002e620008000800 */
[----:B------:R-:W-:-:S05]  /*0480*/  IMAD.MOV.U32 R4, RZ, RZ, 0x780 ;  /* 0x00000780ff047424 */ /* 0x000fca00078e00ff */
[----:B-1----:R-:W-:-:S05]  /*0490*/  LOP3.LUT R3, R3, 0x300, R4, 0xd8, !PT ;  /* 0x0000030003037812 */ /* 0x002fca00078ed804 */
[----:B------:R4:W-:Y:S02]  /*04a0*/  STS [UR40+0x8], R3 ;  /* 0x00000803ff007988 */ /* 0x0009e40008000828 */
.L_x_8:
[----:B------:R-:W-:Y:S05]  /*04b0*/  @P2 BRA `(.L_x_10) ;  /* 0x0000000000282947 */ /* 0x000fea0003800000 */
[----:B-1234-:R-:W1:Y:S02]  /*04c0*/  LDS R3, [UR40+0x8] ;  /* 0x00000828ff037984 */ /* 0x01ee640008000800 */
[----:B-1----:R-:W-:-:S05]  /*04d0*/  LOP3.LUT R3, R3, 0x1800, RZ, 0xb8, !PT ;  /* 0x0000180003037812 */ /* 0x002fca00078eb8ff */
[----:B------:R2:W-:Y:S02]  /*04e0*/  STS [UR40+0x8], R3 ;  /* 0x00000803ff007988 */ /* 0x0005e40008000828 */
.L_x_9:
[----:B------:R-:W-:Y:S05]  /*04f0*/  @P2 BREAK B0 ;  /* 0x0000000000002942 */ /* 0x000fea0003800000 */
[----:B------:R-:W-:Y:S05]  /*0500*/  @P2 BRA `(.L_x_11) ;  /* 0x0000000000242947 */ /* 0x000fea0003800000 */
[----:B------:R-:W3:Y:S01]  /*0510*/  LDS R4, [UR40+0x8] ;  /* 0x00000828ff047984 */ /* 0x000ee20008000800 */
[----:B-12---:R-:W-:-:S05]  /*0520*/  IMAD.MOV.U32 R3, RZ, RZ, 0x6000 ;  /* 0x00006000ff037424 */ /* 0x006fca00078e00ff */
[----:B---3--:R-:W-:-:S04]  /*0530*/  LOP3.LUT R3, R4, 0x6000, R3, 0xd8, !PT ;  /* 0x0000600004037812 */ /* 0x008fc800078ed803 */
[----:B------:R-:W-:-:S05]  /*0540*/  LOP3.LUT R3, R3, 0x400000, RZ, 0xb8, !PT ;  /* 0x0040000003037812 */ /* 0x000fca00078eb8ff */
[----:B------:R5:W-:Y:S02]  /*0550*/  STS [UR40+0x8], R3 ;  /* 0x00000803ff007988 */ /* 0x000be40008000828 */
.L_x_10:
[----:B------:R-:W-:Y:S05]  /*0560*/  BSYNC B0 ;  /* 0x0000000000007941 */ /* 0x000fea0003800000 */
.L_x_7:
[----:B-12345:R-:W1:Y:S02]  /*0570*/  @!P2 LDS R3, [UR40+0x8] ;  /* 0x00000828ff03a984 */ /* 0x03ee640008000800 */
[----:B-1----:R-:W-:-:S05]  /*0580*/  @!P2 LOP3.LUT R3, R3, 0x8000, RZ, 0xb8, !PT ;  /* 0x000080000303a812 */ /* 0x002fca00078eb8ff */
[----:B------:R3:W-:Y:S02]  /*0590*/  @!P2 STS [UR40+0x8], R3 ;  /* 0x00000803ff00a988 */ /* 0x0007e40008000828 */
.L_x_11:
[----:B------:R-:W-:Y:S05]  /*05a0*/  BSYNC B1 ;  /* 0x0000000000017941 */ /* 0x000fea0003800000 */
.L_x_6:
[----:B------:R-:W-:Y:S05]  /*05b0*/  WARPSYNC.ALL ;  /* 0x0000000000007948 */ /* 0x000fea0003800000 */
[----:B------:R-:W4:Y:S02]  /*05c0*/  LDC R7, c[0x0][0x22c] ;  /* 0x00008b00ff077b82 */ /* 0x000f240000000800 */
[----:B----4-:R-:W-:Y:S01]  /*05d0*/  VIADD R7, R7, 0xffffffff ;  /* 0xffffffff07077836 */ /* 0x010fe20000000000 */
[----:B------:R-:W-:Y:S06]  /*05e0*/  @P0 BRA `(.L_x_12) ;  /* 0x0000000000280947 */ /* 0x000fec0003800000 */
[----:B-123--:R-:W1:Y:S01]  /*05f0*/  S2R R3, SR_LANEID ;  /* 0x0000000000037919 */ /* 0x00ee620000000000 */
[----:B------:R-:W-:Y:S05]  /*0600*/  WARPSYNC.ALL ;  /* 0x0000000000007948 */ /* 0x000fea0003800000 */
[----:B-1----:R-:W-:-:S05]  /*0610*/  IMAD.SHL.U32 R3, R3, 0x4, RZ ;  /* 0x0000000403037824 */ /* 0x002fca00078e00ff */
[----:B------:R-:W1:Y:S01]  /*0620*/  LDS R9, [R3+UR40] ;  /* 0x0000002803097984 */ /* 0x000e620008000800 */
[----:B------:R-:W-:-:S05]  /*0630*/  IADD3 R4, P1, R3, UR4, RZ ;  /* 0x0000000403047c10 */ /* 0x000fca000ff3e0ff */
[----:B------:R-:W-:-:S05]  /*0640*/  IMAD.X R5, RZ, RZ, UR5, P1 ;  /* 0x00000005ff057e24 */ /* 0x000fca00088e06ff */
[----:B-1----:R4:W5:Y:S01]  /*0650*/  ATOMG.E.EXCH.STRONG.GPU PT, RZ, [R4], R9 ;  /* 0x0000000904ff73a8 */ /* 0x00296200041ee100 */
[----:B------:R-:W-:-:S04]  /*0660*/  DEPBAR {5,4,3,2,1,0} ;  /* 0x0000003f0000791a */ /* 0x000fc80000000000 */
[----:B------:R4:W-:Y:S01]  /*0670*/  UTMACCTL.IV [UR4] ;  /* 0x00000000040079b9 */ /* 0x0009e20008000000 */
[----:B------:R-:W-:Y:S01]  /*0680*/  NOP ;  /* 0x0000000000007918 */ /* 0x000fe20000000000 */
.L_x_12:
[----:B------:R-:W-:Y:S05]  /*0690*/  @P0 BRA `(.L_x_13) ;  /* 0x00000000000c0947 */ /* 0x000fea0003800000 */
[----:B------:R0:W-:Y:S01]  /*06a0*/  UTMACMDFLUSH ;  /* 0x00000000000079b7 */ /* 0x0001e20000000000 */
[----:B------:R-:W-:Y:S05]  /*06b0*/  @P0 BRA `(.L_x_13) ;  /* 0x0000000000040947 */ /* 0x000fea0003800000 */
[----:B------:R-:W-:-:S04]  /*06c0*/  DEPBAR.LE SB0, 0x0 ;  /* 0x000080000000791a */ /* 0x000fc80000000000 */
.L_x_13:
[----:B------:R-:W-:Y:S05]  /*06d0*/  WARPSYNC.ALL ;  /* 0x0000000000007948 */ /* 0x000fea0003800000 */
[----:B-----5:R-:W-:Y:S06]  /*06e0*/  BAR.SYNC.DEFER_BLOCKING 0x0 ;  /* 0x0000000000007b1d */ /* 0x020fec0000010000 */
[----:B------:R-:W-:Y:S02]  /*06f0*/  BSSY B1, `(.L_x_14) ;  /* 0x000000b000017945 */ /* 0x000fe40003800000 */
[----:B------:R-:W-:Y:S06]  /*0700*/  BAR.SYNC.DEFER_BLOCKING 0x0 ;  /* 0x0000000000007b1d */ /* 0x000fec0000010000 */
[----:B------:R5:W-:Y:S01]  /*0710*/  @!P0 STS [R12], RZ ;  /* 0x000000ff0c008388 */ /* 0x000be20000000800 */
[----:B------:R-:W-:Y:S01]  /*0720*/  NOP ;  /* 0x0000000000007918 */ /* 0x000fe20000000000 */
[----:B------:R-:W-:Y:S05]  /*0730*/  @P2 BRA `(.L_x_15) ;  /* 0x0000000000182947 */ /* 0x000fea0003800000 */
[----:B-123--:R-:W1:Y:S01]  /*0740*/  LDS R3, [UR40+0x8] ;  /* 0x00000828ff037984 */ /* 0x00ee620008000800 */
[----:B----4-:R-:W2:Y:S01]  /*0750*/  LDC.64 R8, c[0x0][0x218] ;  /* 0x00008600ff087b82 */ /* 0x010ea20000000a00 */
[----:B------:R-:W-:Y:S02]  /*0760*/  IMAD.MOV.U32 R4, RZ, RZ, 0x70 ;  /* 0x00000070ff047424 */ /* 0x000fe400078e00ff */
[----:B--2---:R2:W-:Y:S03]  /*0770*/  STS.64 [UR40], R8 ;  /* 0x00000008ff007988 */ /* 0x0045e60008000a28 */
[----:B-1----:R-:W-:-:S05]  /*0780*/  LOP3.LUT R3, R3, 0x10, R4, 0xd8, !PT ;  /* 0x0000001003037812 */ /* 0x002fca00078ed804 */
[----:B------:R2:W-:Y:S02]  /*0790*/  STS [UR40+0x8], R3 ;  /* 0x00000803ff007988 */ /* 0x0005e40008000828 */
.L_x_15:
[----:B----4-:R-:W-:Y:S05]  /*07a0*/  BSYNC B1 ;  /* 0x0000000000017941 */ /* 0x010fea0003800000 */
.L_x_14:
[----:B------:R-:W-:Y:S04]  /*07b0*/  BSSY B1, `(.L_x_16) ;  /* 0x000000a000017945 */ /* 0x000fe80003800000 */
[----:B------:R-:W-:Y:S05]  /*07c0*/  @P2 BRA `(.L_x_17) ;  /* 0x0000000000202947 */ /* 0x000fea0003800000 */
[----:B-123--:R-:W1:Y:S01]  /*07d0*/  LDS R3, [UR40+0x34] ;  /* 0x00003428ff037984 */ /* 0x00ee620008000800 */
[----:B------:R-:W-:Y:S02]  /*07e0*/  IMAD.MOV.U32 R8, RZ, RZ, 0x3f000000 ;  /* 0x3f000000ff087424 */ /* 0x000fe400078e00ff */
[----:B------:R-:W-:Y:S01]  /*07f0*/  @!P2 IMAD.MOV.U32 R4, RZ, RZ, 0x7f ;  /* 0x0000007fff04a424 */ /* 0x000fe200078e00ff */
[----:B------:R-:W2:Y:S02]  /*0800*/  @!P2 LDS R5, [UR40+0x38] ;  /* 0x00003828ff05a984 */ /* 0x000ea40008000800 */
[----:B-1----:R-:W-:Y:S02]  /*0810*/  LOP3.LUT R3, R3, 0xff000000, R8, 0xb8, !PT ;  /* 0xff00000003037812 */ /* 0x002fe400078eb808 */
[----:B--2---:R-:W-:-:S03]  /*0820*/  @!P2 LOP3.LUT R4, R5, 0xff, R4, 0xb8, !PT ;  /* 0x000000ff0504a812 */ /* 0x004fc600078eb804 */
[----:B------:R4:W-:Y:S04]  /*0830*/  STS [UR40+0x34], R3 ;  /* 0x00003403ff007988 */ /* 0x0009e80008000828 */
[----:B------:R4:W-:Y:S02]  /*0840*/  @!P2 STS [UR40+0x38], R4 ;  /* 0x00003804ff00a988 */ /* 0x0009e40008000828 */
.L_x_17:
[----:B------:R-:W-:Y:S05]  /*0850*/  BSYNC B1 ;  /* 0x0000000000017941 */ /* 0x000fea0003800000 */
.L_x_16:
[----:B------:R-:W-:Y:S04]  /*0860*/  BSSY B1, `(.L_x_18) ;  /* 0x0000004000017945 */ /* 0x000fe80003800000 */
[----:B------:R-:W-:Y:S05]  /*0870*/  @P2 BRA `(.L_x_19) ;  /* 0x0000000000082947 */ /* 0x000fea0003800000 */
[----:B------:R1:W-:Y:S04]  /*0880*/  STS [UR40+0x24], R13 ;  /* 0x0000240dff007988 */ /* 0x0003e80008000828 */
[----:B------:R1:W-:Y:S02]  /*0890*/  STS [UR40+0x20], R7 ;  /* 0x00002007ff007988 */ /* 0x0003e40008000828 */
.L_x_19:
[----:B------:R-:W-:Y:S05]  /*08a0*/  BSYNC B1 ;  /* 0x0000000000017941 */ /* 0x000fea0003800000 */
.L_x_18:
[----:B------:R-:W-:Y:S04]  /*08b0*/  BSSY B1, `(.L_x_20) ;  /* 0x000000e000017945 */ /* 0x000fe80003800000 */
[----:B------:R-:W-:Y:S05]  /*08c0*/  @P2 BRA `(.L_x_21) ;  /* 0x0000000000302947 */ /* 0x000fea0003800000 */
[----:B----4-:R-:W4:Y:S01]  /*08d0*/  LDS R4, [UR40+0x34] ;  /* 0x00003428ff047984 */ /* 0x010f220008000800 */
[----:B------:R-:W4:Y:S03]  /*08e0*/  LDC.64 R10, c[0x0][0x240] ;  /* 0x00009000ff0a7b82 */ /* 0x000f260000000a00 */
[----:B-123--:R-:W1:Y:S01]  /*08f0*/  LDS R3, [UR40+0x1c] ;  /* 0x00001c28ff037984 */ /* 0x00ee620008000800 */
[C---:B----4-:R-:W-:Y:S01]  /*0900*/  SHF.L.U64.HI R8, R10.reuse, 0x1, R11 ;  /* 0x000000010a087819 */ /* 0x050fe2000001020b */
[----:B------:R-:W-:-:S03]  /*0910*/  IMAD.SHL.U32 R5, R10, 0x2, RZ ;  /* 0x000000020a057824 */ /* 0x000fc600078e00ff */
[--C-:B------:R-:W-:Y:S02]  /*0920*/  SHF.R.U32.HI R10, RZ, 0x4, R8.reuse ;  /* 0x00000004ff0a7819 */ /* 0x100fe40000011608 */
[----:B------:R-:W-:-:S05]  /*0930*/  SHF.R.U64 R5, R5, 0x4, R8 ;  /* 0x0000000405057819 */ /* 0x000fca0000001208 */
[----:B------:R2:W-:Y:S01]  /*0940*/  STS [UR40+0xc], R5 ;  /* 0x00000c05ff007988 */ /* 0x0005e20008000828 */
[----:B------:R-:W-:Y:S02]  /*0950*/  LOP3.LUT R4, R4, 0x7, RZ, 0xb8, !PT ;  /* 0x0000000704047812 */ /* 0x000fe400078eb8ff */
[----:B-1----:R-:W-:-:S03]  /*0960*/  LOP3.LUT R3, R3, 0xf, R10, 0xb8, !PT ;  /* 0x0000000f03037812 */ /* 0x002fc600078eb80a */
[----:B------:R2:W-:Y:S04]  /*0970*/  STS [UR40+0x34], R4 ;  /* 0x00003404ff007988 */ /* 0x0005e80008000828 */
[----:B------:R2:W-:Y:S02]  /*0980*/  STS [UR40+0x1c], R3 ;  /* 0x00001c03ff007988 */ /* 0x0005e40008000828 */
.L_x_21:
[----:B------:R-:W-:Y:S05]  /*0990*/  BSYNC B1 ;  /* 0x0000000000017941 */ /* 0x000fea0003800000 */
.L_x_20:
[----:B------:R-:W-:Y:S04]  /*09a0*/  BSSY B2, `(.L_x_22) ;  /* 0x000001a000027945 */ /* 0x000fe80003800000 */
[----:B------:R-:W-:Y:S04]  /*09b0*/  BSSY B1, `(.L_x_23) ;  /* 0x0000015000017945 */ /* 0x000fe80003800000 */
[----:B------:R-:W-:Y:S05]  /*09c0*/  @P2 BRA `(.L_x_24) ;  /* 0x0000000000202947 */ /* 0x000fea0003800000 */
[----:B-1234-:R-:W1:Y:S02]  /*09d0*/  LDS R3, [UR40+0x34] ;  /* 0x00003428ff037984 */ /* 0x01ee640008000800 */
[----:B-1----:R-:W-:-:S05]  /*09e0*/  LOP3.LUT R3, R3, 0x38, RZ, 0xb8, !PT ;  /* 0x0000003803037812 */ /* 0x002fca00078eb8ff */
[----:B------:R1:W-:Y:S01]  /*09f0*/  STS [UR40+0x34], R3 ;  /* 0x00003403ff007988 */ /* 0x0003e20008000828 */
[----:B------:R-:W-:Y:S05]  /*0a00*/  @P2 BRA `(.L_x_25) ;  /* 0x0000000000202947 */ /* 0x000fea0003800000 */
[----:B-1----:R-:W1:Y:S01]  /*0a10*/  LDS R3, [UR40+0x8] ;  /* 0x00000828ff037984 */ /* 0x002e620008000800 */
[----:B------:R-:W-:-:S05]  /*0a20*/  IMAD.MOV.U32 R4, RZ, RZ, 0x780 ;  /* 0x00000780ff047424 */ /* 0x000fca00078e00ff */
[----:B-1----:R-:W-:-:S05]  /*0a30*/  LOP3.LUT R3, R3, 0x300, R4, 0xd8, !PT ;  /* 0x0000030003037812 */ /* 0x002fca00078ed804 */
[----:B------:R1:W-:Y:S02]  /*0a40*/  STS [UR40+0x8], R3 ;  /* 0x00000803ff007988 */ /* 0x0003e40008000828 */
.L_x_24:
[----:B------:R-:W-:Y:S05]  /*0a50*/  @P2 BRA `(.L_x_26) ;  /* 0x0000000000282947 */ /* 0x000fea0003800000 */
[----:B-1234-:R-:W1:Y:S02]  /*0a60*/  LDS R3, [UR40+0x8] ;  /* 0x00000828ff037984 */ /* 0x01ee640008000800 */
[----:B-1----:R-:W-:-:S05]  /*0a70*/  LOP3.LUT R3, R3, 0x1800, RZ, 0xb8, !PT ;  /* 0x0000180003037812 */ /* 0x002fca00078eb8ff */
[----:B------:R2:W-:Y:S02]  /*0a80*/  STS [UR40+0x8], R3 ;  /* 0x00000803ff007988 */ /* 0x0005e40008000828 */
.L_x_25:
[----:B------:R-:W-:Y:S05]  /*0a90*/  @P2 BREAK B1 ;  /* 0x0000000000012942 */ /* 0x000fea0003800000 */
[----:B------:R-:W-:Y:S05]  /*0aa0*/  @P2 BRA `(.L_x_27) ;  /* 0x0000000000242947 */ /* 0x000fea0003800000 */
[----:B-12---:R-:W1:Y:S01]  /*0ab0*/  LDS R3, [UR40+0x8] ;  /* 0x00000828ff037984 */ /* 0x006e620008000800 */
[----:B------:R-:W-:-:S05]  /*0ac0*/  IMAD.MOV.U32 R4, RZ, RZ, 0x6000 ;  /* 0x00006000ff047424 */ /* 0x000fca00078e00ff */
[----:B-1----:R-:W-:-:S04]  /*0ad0*/  LOP3.LUT R3, R3, 0x6000, R4, 0xd8, !PT ;  /* 0x0000600003037812 */ /* 0x002fc800078ed804 */
[----:B------:R-:W-:-:S05]  /*0ae0*/  LOP3.LUT R3, R3, 0x400000, RZ, 0xb8, !PT ;  /* 0x0040000003037812 */ /* 0x000fca00078eb8ff */
[----:B------:R1:W-:Y:S02]  /*0af0*/  STS [UR40+0x8], R3 ;  /* 0x00000803ff007988 */ /* 0x0003e40008000828 */
.L_x_26:
[----:B------:R-:W-:Y:S05]  /*0b00*/  BSYNC B1 ;  /* 0x0000000000017941 */ /* 0x000fea0003800000 */
.L_x_23:
[----:B-1234-:R-:W1:Y:S02]  /*0b10*/  @!P2 LDS R3, [UR40+0x8] ;  /* 0x00000828ff03a984 */ /* 0x01ee640008000800 */
[----:B-1----:R-:W-:-:S05]  /*0b20*/  @!P2 LOP3.LUT R3, R3, 0x8000, RZ, 0xb8, !PT ;  /* 0x000080000303a812 */ /* 0x002fca00078eb8ff */
[----:B------:R3:W-:Y:S02]  /*0b30*/  @!P2 STS [UR40+0x8], R3 ;  /* 0x00000803ff00a988 */ /* 0x0007e40008000828 */
.L_x_27:
[----:B------:R-:W-:Y:S05]  /*0b40*/  BSYNC B2 ;  /* 0x0000000000027941 */ /* 0x000fea0003800000 */
.L_x_22:
[----:B------:R-:W-:Y:S05]  /*0b50*/  WARPSYNC.ALL ;  /* 0x0000000000007948 */ /* 0x000fea0003800000 */
[----:B------:R-:W-:-:S04]  /*0b60*/  UIADD3 UR7, UR8, 0x80, URZ ;  /* 0x0000008008077890 */ /* 0x000fc8000fffe03f */
[----:B------:R-:W-:-:S04]  /*0b70*/  UIADD3 UR6, UP0, UR7, UR42, URZ ;  /* 0x0000002a07067290 */ /* 0x000fc8000ff1e03f */
[----:B------:R-:W-:Y:S01]  /*0b80*/  ULEA.HI.X.SX32 UR7, UR7, UR43, 0x1, UP0 ;  /* 0x0000002b07077291 */ /* 0x000fe200080f0e3f */
[----:B------:R-:W-:Y:S11]  /*0b90*/  @P0 BRA `(.L_x_28) ;  /* 0x0000000000280947 */ /* 0x000ff60003800000 */
[----:B-123--:R-:W1:Y:S01]  /*0ba0*/  S2R R3, SR_LANEID ;  /* 0x0000000000037919 */ /* 0x00ee620000000000 */
[----:B------:R-:W-:Y:S05]  /*0bb0*/  WARPSYNC.ALL ;  /* 0x0000000000007948 */ /* 0x000fea0003800000 */
[----:B-1----:R-:W-:-:S05]  /*0bc0*/  IMAD.SHL.U32 R8, R3, 0x4, RZ ;  /* 0x0000000403087824 */ /* 0x002fca00078e00ff */
[----:B------:R-:W1:Y:S01]  /*0bd0*/  LDS R3, [R8+UR40] ;  /* 0x0000002808037984 */ /* 0x000e620008000800 */
[----:B------:R-:W-:-:S05]  /*0be0*/  IADD3 R4, P1, R8, UR6, RZ ;  /* 0x0000000608047c10 */ /* 0x000fca000ff3e0ff */
[----:B------:R-:W-:-:S05]  /*0bf0*/  IMAD.X R5, RZ, RZ, UR7, P1 ;  /* 0x00000007ff057e24 */ /* 0x000fca00088e06ff */
[----:B-1----:R4:W2:Y:S01]  /*0c00*/  ATOMG.E.EXCH.STRONG.GPU PT, RZ, [R4], R3 ;  /* 0x0000000304ff73a8 */ /* 0x0028a200041ee100 */
[----:B------:R-:W-:-:S04]  /*0c10*/  DEPBAR {5,4,3,2,1,0} ;  /* 0x0000003f0000791a */ /* 0x000fc80000000000 */
[----:B------:R4:W-:Y:S01]  /*0c20*/  UTMACCTL.IV [UR6] ;  /* 0x00000000060079b9 */ /* 0x0009e20008000000 */
[----:B------:R-:W-:Y:S01]  /*0c30*/  NOP ;  /* 0x0000000000007918 */ /* 0x000fe20000000000 */
.L_x_28:
[----:B------:R-:W-:Y:S05]  /*0c40*/  @P0 BRA `(.L_x_29) ;  /* 0x00000000000c0947 */ /* 0x000fea0003800000 */
[----:B------:R0:W-:Y:S01]  /*0c50*/  UTMACMDFLUSH ;  /* 0x00000000000079b7 */ /* 0x0001e20000000000 */
[----:B------:R-:W-:Y:S05]  /*0c60*/  @P0 BRA `(.L_x_29) ;  /* 0x0000000000040947 */ /* 0x000fea0003800000 */
[----:B------:R-:W-:-:S04]  /*0c70*/  DEPBAR.LE SB0, 0x0 ;  /* 0x000080000000791a */ /* 0x000fc80000000000 */
.L_x_29:
[----:B------:R-:W-:Y:S05]  /*0c80*/  WARPSYNC.ALL ;  /* 0x0000000000007948 */ /* 0x000fea0003800000 */
[----:B--2---:R-:W-:Y:S06]  /*0c90*/  BAR.SYNC.DEFER_BLOCKING 0x0 ;  /* 0x0000000000007b1d */ /* 0x004fec0000010000 */
[----:B------:R-:W-:Y:S02]  /*0ca0*/  BSSY B2, `(.L_x_30) ;  /* 0x000000b000027945 */ /* 0x000fe40003800000 */
[----:B------:R-:W-:Y:S06]  /*0cb0*/  BAR.SYNC.DEFER_BLOCKING 0x0 ;  /* 0x0000000000007b1d */ /* 0x000fec0000010000 */
[----:B------:R2:W-:Y:S01]  /*0cc0*/  @!P0 STS [R12], RZ ;  /* 0x000000ff0c008388 */ /* 0x0005e20000000800 */
[----:B------:R-:W-:Y:S01]  /*0cd0*/  NOP ;  /* 0x0000000000007918 */ /* 0x000fe20000000000 */
[----:B------:R-:W-:Y:S05]  /*0ce0*/  @P2 BRA `(.L_x_31) ;  /* 0x0000000000182947 */ /* 0x000fea0003800000 */
[----:B-1-34-:R-:W1:Y:S01]  /*0cf0*/  LDS R3, [UR40+0x8] ;  /* 0x00000828ff037984 */ /* 0x01ae620008000800 */
[----:B------:R-:W3:Y:S01]  /*0d00*/  LDC.64 R8, c[0x0][0x220] ;  /* 0x00008800ff087b82 */ /* 0x000ee20000000a00 */
[----:B------:R-:W-:Y:S02]  /*0d10*/  IMAD.MOV.U32 R4, RZ, RZ, 0x70 ;  /* 0x00000070ff047424 */ /* 0x000fe400078e00ff */
[----:B---3--:R3:W-:Y:S03]  /*0d20*/  STS.64 [UR40], R8 ;  /* 0x00000008ff007988 */ /* 0x0087e60008000a28 */
[----:B-1----:R-:W-:-:S05]  /*0d30*/  LOP3.LUT R3, R3, 0x10, R4, 0xd8, !PT ;  /* 0x0000001003037812 */ /* 0x002fca00078ed804 */
[----:B------:R3:W-:Y:S02]  /*0d40*/  STS [UR40+0x8], R3 ;  /* 0x00000803ff007988 */ /* 0x0007e40008000828 */
.L_x_31:
[----:B----4-:R-:W-:Y:S05]  /*0d50*/  BSYNC B2 ;  /* 0x0000000000027941 */ /* 0x010fea0003800000 */
.L_x_30:
[----:B------:R-:W-:Y:S04]  /*0d60*/  BSSY B3, `(.L_x_32) ;  /* 0x0000011000037945 */ /* 0x000fe80003800000 */
[----:B------:R-:W-:Y:S04]  /*0d70*/  BSSY B2, `(.L_x_33) ;  /* 0x000000e000027945 */ /* 0x000fe80003800000 */
[----:B------:R-:W-:Y:S05]  /*0d80*/  @P2 BRA `(.L_x_34) ;  /* 0x0000000000242947 */ /* 0x000fea0003800000 */
[----:B-1-3--:R-:W1:Y:S01]  /*0d90*/  LDS R3, [UR40+0x34] ;  /* 0x00003428ff037984 */ /* 0x00ae620008000800 */
[----:B------:R-:W-:-:S05]  /*0da0*/  IMAD.MOV.U32 R4, RZ, RZ, 0x3f000000 ;  /* 0x3f000000ff047424 */ /* 0x000fca00078e00ff */
[----:B-1----:R-:W-:-:S05]  /*0db0*/  LOP3.LUT R3, R3, 0xff000000, R4, 0xb8, !PT ;  /* 0xff00000003037812 */ /* 0x002fca00078eb804 */
[----:B------:R1:W-:Y:S01]  /*0dc0*/  STS [UR40+0x34], R3 ;  /* 0x00003403ff007988 */ /* 0x0003e20008000828 */
[----:B------:R-:W-:Y:S05]  /*0dd0*/  @P2 BRA `(.L_x_35) ;  /* 0x00000000001c2947 */ /* 0x000fea0003800000 */
[----:B-1----:R-:W1:Y:S01]  /*0de0*/  LDS R3, [UR40+0x38] ;  /* 0x00003828ff037984 */ /* 0x002e620008000800 */
[----:B------:R-:W-:-:S05]  /*0df0*/  IMAD.MOV.U32 R4, RZ, RZ, 0xff ;  /* 0x000000ffff047424 */ /* 0x000fca00078e00ff */
[----:B-1----:R-:W-:-:S05]  /*0e00*/  LOP3.LUT R3, R3, 0xff, R4, 0xb8, !PT ;  /* 0x000000ff03037812 */ /* 0x002fca00078eb804 */
[----:B------:R4:W-:Y:S02]  /*0e10*/  STS [UR40+0x38], R3 ;  /* 0x00003803ff007988 */ /* 0x0009e40008000828 */
.L_x_34:
[----:B------:R-:W-:Y:S05]  /*0e20*/  @P2 BREAK B2 ;  /* 0x0000000000022942 */ /* 0x000fea0003800000 */
[----:B------:R-:W-:Y:S05]  /*0e30*/  @P2 BRA `(.L_x_36) ;  /* 0x00000000000c2947 */ /* 0x000fea0003800000 */
[----:B------:R1:W-:Y:S02]  /*0e40*/  STS [UR40+0x20], R7 ;  /* 0x00002007ff007988 */ /* 0x0003e40008000828 */
.L_x_35:
[----:B------:R-:W-:Y:S05]  /*0e50*/  BSYNC B2 ;  /* 0x0000000000027941 */ /* 0x000fea0003800000 */
.L_x_33:
[----:B------:R1:W-:Y:S02]  /*0e60*/  @!P2 STS [UR40+0x24], R6 ;  /* 0x00002406ff00a988 */ /* 0x0003e40008000828 */
.L_x_36:
[----:B------:R-:W-:Y:S05]  /*0e70*/  BSYNC B3 ;  /* 0x0000000000037941 */ /* 0x000fea0003800000 */
.L_x_32:
[----:B------:R-:W-:Y:S05]  /*0e80*/  WARPSYNC.ALL ;  /* 0x0000000000007948 */ /* 0x000fea0003800000 */
[----:B------:R-:W-:Y:S04]  /*0e90*/  BSSY B3, `(.L_x_37) ;  /* 0x000000e000037945 */ /* 0x000fe80003800000 */
[----:B------:R-:W-:Y:S05]  /*0ea0*/  @P2 BRA `(.L_x_38) ;  /* 0x0000000000302947 */ /* 0x000fea0003800000 */
[----:B------:R-:W5:Y:S01]  /*0eb0*/  LDS R4, [UR40+0x34] ;  /* 0x00003428ff047984 */ /* 0x000f620008000800 */
[----:B---3--:R-:W3:Y:S03]  /*0ec0*/  LDC.64 R8, c[0x0][0x248] ;  /* 0x00009200ff087b82 */ /* 0x008ee60000000a00 */
[----:B-1--4-:R-:W1:Y:S01]  /*0ed0*/  LDS R3, [UR40+0x1c] ;  /* 0x00001c28ff037984 */ /* 0x012e620008000800 */
[C---:B---3--:R-:W-:Y:S01]  /*0ee0*/  SHF.L.U64.HI R6, R8.reuse, 0x1, R9 ;  /* 0x0000000108067819 */ /* 0x048fe20000010209 */
[----:B------:R-:W-:-:S03]  /*0ef0*/  IMAD.SHL.U32 R5, R8, 0x2, RZ ;  /* 0x0000000208057824 */ /* 0x000fc600078e00ff */
[--C-:B------:R-:W-:Y:S02]  /*0f00*/  SHF.R.U32.HI R8, RZ, 0x4, R6.reuse ;  /* 0x00000004ff087819 */ /* 0x100fe40000011606 */
[----:B------:R-:W-:-:S05]  /*0f10*/  SHF.R.U64 R5, R5, 0x4, R6 ;  /* 0x0000000405057819 */ /* 0x000fca0000001206 */
[----:B------:R3:W-:Y:S01]  /*0f20*/  STS [UR40+0xc], R5 ;  /* 0x00000c05ff007988 */ /* 0x0007e20008000828 */
[----:B-----5:R-:W-:Y:S02]  /*0f30*/  LOP3.LUT R4, R4, 0x7, RZ, 0xb8, !PT ;  /* 0x0000000704047812 */ /* 0x020fe400078eb8ff */
[----:B-1----:R-:W-:-:S03]  /*0f40*/  LOP3.LUT R3, R3, 0xf, R8, 0xb8, !PT ;  /* 0x0000000f03037812 */ /* 0x002fc600078eb808 */
[----:B------:R3:W-:Y:S04]  /*0f50*/  STS [UR40+0x34], R4 ;  /* 0x00003404ff007988 */ /* 0x0007e80008000828 */
[----:B------:R3:W-:Y:S02]  /*0f60*/  STS [UR40+0x1c], R3 ;  /* 0x00001c03ff007988 */ /* 0x0007e40008000828 */
.L_x_38:
[----:B------:R-:W-:Y:S05]  /*0f70*/  BSYNC B3 ;  /* 0x0000000000037941 */ /* 0x000fea0003800000 */
.L_x_37:
[----:B------:R-:W-:Y:S04]  /*0f80*/  BSSY B3, `(.L_x_39) ;  /* 0x000001a000037945 */ /* 0x000fe80003800000 */
[----:B------:R-:W-:Y:S04]  /*0f90*/  BSSY B4, `(.L_x_40) ;  /* 0x0000015000047945 */ /* 0x000fe80003800000 */
[----:B------:R-:W-:Y:S05]  /*0fa0*/  @P2 BRA `(.L_x_41) ;  /* 0x0000000000202947 */ /* 0x000fea0003800000 */
[----:B-1-34-:R-:W1:Y:S02]  /*0fb0*/  LDS R3, [UR40+0x34] ;  /* 0x00003428ff037984 */ /* 0x01ae640008000800 */
[----:B-1----:R-:W-:-:S05]  /*0fc0*/  LOP3.LUT R3, R3, 0x38, RZ, 0xb8, !PT ;  /* 0x0000003803037812 */ /* 0x002fca00078eb8ff */
[----:B------:R1:W-:Y:S01]  /*0fd0*/  STS [UR40+0x34], R3 ;  /* 0x00003403ff007988 */ /* 0x0003e20008000828 */
[----:B------:R-:W-:Y:S05]  /*0fe0*/  @P2 BRA `(.L_x_42) ;  /* 0x0000000000202947 */ /* 0x000fea0003800000 */
[----:B-1----:R-:W1:Y:S01]  /*0ff0*/  LDS R3, [UR40+0x8] ;  /* 0x00000828ff037984 */ /* 0x002e620008000800 */
[----:B------:R-:W-:-:S05]  /*1000*/  IMAD.MOV.U32 R4, RZ, RZ, 0x780 ;  /* 0x00000780ff047424 */ /* 0x000fca00078e00ff */
[----:B-1----:R-:W-:-:S05]  /*1010*/  LOP3.LUT R3, R3, 0x300, R4, 0xd8, !PT ;  /* 0x0000030003037812 */ /* 0x002fca00078ed804 */
[----:B------:R1:W-:Y:S02]  /*1020*/  STS [UR40+0x8], R3 ;  /* 0x00000803ff007988 */ /* 0x0003e40008000828 */
.L_x_41:
[----:B------:R-:W-:Y:S05]  /*1030*/  @P2 BRA `(.L_x_43) ;  /* 0x0000000000282947 */ /* 0x000fea0003800000 */
[----:B-1-34-:R-:W1:Y:S02]  /*1040*/  LDS R3, [UR40+0x8] ;  /* 0x00000828ff037984 */ /* 0x01ae640008000800 */
[----:B-1----:R-:W-:-:S05]  /*1050*/  LOP3.LUT R3, R3, 0x1800, RZ, 0xb8, !PT ;  /* 0x0000180003037812 */ /* 0x002fca00078eb8ff */
[----:B------:R3:W-:Y:S02]  /*1060*/  STS [UR40+0x8], R3 ;  /* 0x00000803ff007988 */ /* 0x0007e40008000828 */
.L_x_42:
[----:B------:R-:W-:Y:S05]  /*1070*/  @P2 BREAK B4 ;  /* 0x0000000000042942 */ /* 0x000fea0003800000 */
[----:B------:R-:W-:Y:S05]  /*1080*/  @P2 BRA `(.L_x_44) ;  /* 0x0000000000242947 */ /* 0x000fea0003800000 */
[----:B-1-3--:R-:W1:Y:S01]  /*1090*/  LDS R3, [UR40+0x8] ;  /* 0x00000828ff037984 */ /* 0x00ae620008000800 */
[----:B------:R-:W-:-:S05]  /*10a0*/  IMAD.MOV.U32 R4, RZ, RZ, 0x6000 ;  /* 0x00006000ff047424 */ /* 0x000fca00078e00ff */
[----:B-1----:R-:W-:-:S04]  /*10b0*/  LOP3.LUT R3, R3, 0x6000, R4, 0xd8, !PT ;  /* 0x0000600003037812 */ /* 0x002fc800078ed804 */
[----:B------:R-:W-:-:S05]  /*10c0*/  LOP3.LUT R3, R3, 0x400000, RZ, 0xb8, !PT ;  /* 0x0040000003037812 */ /* 0x000fca00078eb8ff */
[----:B------:R1:W-:Y:S02]  /*10d0*/  STS [UR40+0x8], R3 ;  /* 0x00000803ff007988 */ /* 0x0003e40008000828 */
.L_x_43:
[----:B------:R-:W-:Y:S05]  /*10e0*/  BSYNC B4 ;  /* 0x0000000000047941 */ /* 0x000fea0003800000 */
.L_x_40:
[----:B-1-34-:R-:W1:Y:S02]  /*10f0*/  @!P2 LDS R3, [UR40+0x8] ;  /* 0x00000828ff03a984 */ /* 0x01ae640008000800 */
[----:B-1----:R-:W-:-:S05]  /*1100*/  @!P2 LOP3.LUT R3, R3, 0x8000, RZ, 0xb8, !PT ;  /* 0x000080000303a812 */ /* 0x002fca00078eb8ff */
[----:B------:R4:W-:Y:S02]  /*1110*/  @!P2 STS [UR40+0x8], R3 ;  /* 0x00000803ff00a988 */ /* 0x0009e40008000828 */
.L_x_44:
[----:B------:R-:W-:Y:S05]  /*1120*/  BSYNC B3 ;  /* 0x0000000000037941 */ /* 0x000fea0003800000 */
.L_x_39:
[----:B------:R-:W-:Y:S05]  /*1130*/  WARPSYNC.ALL ;  /* 0x0000000000007948 */ /* 0x000fea0003800000 */
[----:B------:R-:W-:Y:S01]  /*1140*/  UIADD3 UR8, UR8, 0x100, URZ ;  /* 0x0000010008087890 */ /* 0x000fe2000fffe03f */
[----:B------:R-:W-:Y:S02]  /*1150*/  ISETP.GE.AND P1, PT, R14, 0x1, PT ;  /* 0x000000010e00780c */ /* 0x000fe40003f26270 */
[----:B------:R-:W-:Y:S02]  /*1160*/  CS2R R120, SRZ ;  /* 0x0000000000787805 */ /* 0x000fe4000001ff00 */
[----:B------:R-:W-:Y:S01]  /*1170*/  CS2R R122, SRZ ;  /* 0x00000000007a7805 */ /* 0x000fe2000001ff00 */
[----:B------:R-:W-:Y:S01]  /*1180*/  UIADD3 UR56, UP0, UR8, UR42, URZ ;  /* 0x0000002a08387290 */ /* 0x000fe2000ff1e03f */
[----:B------:R-:W-:-:S02]  /*1190*/  CS2R R124, SRZ ;  /* 0x00000000007c7805 */ /* 0x000fc4000001ff00 */
[----:B------:R-:W-:Y:S02]  /*11a0*/  CS2R R126, SRZ ;  /* 0x00000000007e7805 */ /* 0x000fe4000001ff00 */
[----:B------:R-:W-:Y:S01]  /*11b0*/  CS2R R128, SRZ ;  /* 0x0000000000807805 */ /* 0x000fe2000001ff00 */
[----:B------:R-:W-:Y:S01]  /*11c0*/  ULEA.HI.X.SX32 UR43, UR8, UR43, 0x1, UP0 ;  /* 0x0000002b082b7291 */ /* 0x000fe200080f0e3f */
[----:B------:R-:W-:Y:S02]  /*11d0*/  CS2R R130, SRZ ;  /* 0x0000000000827805 */ /* 0x000fe4000001ff00 */
[----:B------:R-:W-:Y:S02]  /*11e0*/  CS2R R132, SRZ ;  /* 0x0000000000847805 */ /* 0x000fe4000001ff00 */
[----:B------:R-:W-:Y:S02]  /*11f0*/  CS2R R134, SRZ ;  /* 0x0000000000867805 */ /* 0x000fe4000001ff00 */
[----:B------:R-:W-:-:S02]  /*1200*/  CS2R R136, SRZ ;  /* 0x0000000000887805 */ /* 0x000fc4000001ff00 */
[----:B------:R-:W-:Y:S02]  /*1210*/  CS2R R138, SRZ ;  /* 0x00000000008a7805 */ /* 0x000fe4000001ff00 */
[----:B------:R-:W-:Y:S02]  /*1220*/  CS2R R140, SRZ ;  /* 0x00000000008c7805 */ /* 0x000fe4000001ff00 */
        /* <DEDUP_REMOVED lines=40> */
[----:B------:R-:W-:Y:S01]  /*14b0*/  CS2R R30, SRZ ;  /* 0x00000000001e7805 */ /* 0x000fe2000001ff00 */
[----:B------:R-:W-:Y:S01]  /*14c0*/  IMAD.MOV.U32 R32, RZ, RZ, RZ ;  /* 0x000000ffff207224 */ /* 0x000fe200078e00ff */
[----:B------:R-:W-:Y:S06]  /*14d0*/  @P0 BRA `(.L_x_45) ;  /* 0x00000000002c0947 */ /* 0x000fec0003800000 */
[----:B-1-34-:R-:W1:Y:S01]  /*14e0*/  S2R R3, SR_LANEID ;  /* 0x0000000000037919 */ /* 0x01ae620000000000 */
[----:B------:R-:W-:Y:S05]  /*14f0*/  WARPSYNC.ALL ;  /* 0x0000000000007948 */ /* 0x000fea0003800000 */
[----:B-1----:R-:W-:-:S05]  /*1500*/  IMAD.SHL.U32 R6, R3, 0x4, RZ ;  /* 0x0000000403067824 */ /* 0x002fca00078e00ff */
[----:B------:R-:W1:Y:S01]  /*1510*/  LDS R3, [R6+UR40] ;  /* 0x0000002806037984 */ /* 0x000e620008000800 */
[----:B------:R-:W-:Y:S01]  /*1520*/  IADD3 R4, P3, R6, UR56, RZ ;  /* 0x0000003806047c10 */ /* 0x000fe2000ff7e0ff */
[----:B------:R-:W-:-:S04]  /*1530*/  UMOV UR42, UR56 ;  /* 0x00000038002a7c82 */ /* 0x000fc80008000000 */
[----:B------:R-:W-:-:S05]  /*1540*/  IMAD.X R5, RZ, RZ, UR43, P3 ;  /* 0x0000002bff057e24 */ /* 0x000fca00098e06ff */
[----:B-1----:R1:W3:Y:S01]  /*1550*/  ATOMG.E.EXCH.STRONG.GPU PT, RZ, [R4], R3 ;  /* 0x0000000304ff73a8 */ /* 0x0022e200041ee100 */
[----:B------:R-:W-:-:S04]  /*1560*/  DEPBAR {5,4,3,2,1,0} ;  /* 0x0000003f0000791a */ /* 0x000fc80000000000 */
[----:B------:R1:W-:Y:S01]  /*1570*/  UTMACCTL.IV [UR42] ;  /* 0x000000002a0079b9 */ /* 0x0003e20008000000 */
[----:B------:R-:W-:Y:S01]  /*1580*/  NOP ;  /* 0x0000000000007918 */ /* 0x000fe20000000000 */
.L_x_45:
[----:B------:R-:W-:Y:S05]  /*1590*/  @P0 BRA `(.L_x_46) ;  /* 0x00000000000c0947 */ /* 0x000fea0003800000 */
[----:B------:R0:W-:Y:S01]  /*15a0*/  UTMACMDFLUSH ;  /* 0x00000000000079b7 */ /* 0x0001e20000000000 */
[----:B------:R-:W-:Y:S05]  /*15b0*/  @P0 BRA `(.L_x_46) ;  /* 0x0000000000040947 */ /* 0x000fea0003800000 */
[----:B------:R-:W-:-:S04]  /*15c0*/  DEPBAR.LE SB0, 0x0 ;  /* 0x000080000000791a */ /* 0x000fc80000000000 */
.L_x_46:
[----:B------:R-:W-:Y:S05]  /*15d0*/  WARPSYNC.ALL ;  /* 0x0000000000007948 */ /* 0x000fea0003800000 */
[----:B---3--:R-:W-:Y:S01]  /*15e0*/  BAR.SYNC.DEFER_BLOCKING 0x0 ;  /* 0x0000000000007b1d */ /* 0x008fe20000010000 */
[----:B------:R-:W-:Y:S01]  /*15f0*/  USHF.L.U32 UR14, UR57, 0x6, URZ ;  /* 0x00000006390e7899 */ /* 0x000fe2000800063f */
[----:B------:R-:W-:Y:S01]  /*1600*/  IMAD.MOV.U32 R33, RZ, RZ, RZ ;  /* 0x000000ffff217224 */ /* 0x000fe200078e00ff */
[----:B------:R-:W-:Y:S02]  /*1610*/  CS2R R34, SRZ ;  /* 0x0000000000227805 */ /* 0x000fe4000001ff00 */
[----:B------:R-:W-:-:S02]  /*1620*/  CS2R R36, SRZ ;  /* 0x0000000000247805 */ /* 0x000fc4000001ff00 */
[----:B------:R-:W-:Y:S01]  /*1630*/  CS2R R38, SRZ ;  /* 0x0000000000267805 */ /* 0x000fe2000001ff00 */
[----:B------:R-:W-:Y:S01]  /*1640*/  VOTEU.ALL UP0, P2 ;  /* 0x00000000003f7886 */ /* 0x000fe20001000000 */
[----:B------:R-:W-:Y:S01]  /*1650*/  UMOV UR8, 0x1 ;  /* 0x0000000100087882 */ /* 0x000fe20000000000 */
[----:B------:R-:W-:Y:S01]  /*1660*/  VOTEU.ALL UP1, P2 ;  /* 0x00000000003f7886 */ /* 0x000fe20001020000 */
[----:B------:R-:W-:Y:S01]  /*1670*/  VOTEU.ALL UP2, P2 ;  /* 0x00000000003f7886 */ /* 0x000fe20001040000 */
[----:B------:R-:W-:Y:S01]  /*1680*/  CS2R R40, SRZ ;  /* 0x0000000000287805 */ /* 0x000fe2000001ff00 */
[----:B------:R-:W-:-:S04]  /*1690*/  @!UP0 UIADD3 UR10, -UR8, 0x100000, URZ ;  /* 0x00100000080a8890 */ /* 0x000fc8000fffe13f */
[----:B------:R-:W-:Y:S02]  /*16a0*/  @!UP0 USHF.L.U32 UR11, UR10, 0xb, URZ ;  /* 0x0000000b0a0b8899 */ /* 0x000fe4000800063f */
[----:B------:R-:W-:Y:S01]  /*16b0*/  @!UP0 USHF.L.U32 UR10, UR10, 0x1, URZ ;  /* 0x000000010a0a8899 */ /* 0x000fe2000800063f */
        /* <DEDUP_REMOVED lines=9> */
[----:B------:R-:W-:Y:S01]  /*1750*/  VOTEU.ALL UP0, P2 ;  /* 0x00000000003f7886 */ /* 0x000fe20001000000 */
[----:B------:R-:W-:Y:S02]  /*1760*/  CS2R R48, SRZ ;  /* 0x0000000000307805 */ /* 0x000fe4000001ff00 */
[----:B------:R-:W-:Y:S02]  /*1770*/  CS2R R50, SRZ ;  /* 0x0000000000327805 */ /* 0x000fe4000001ff00 */
[----:B------:R-:W-:Y:S02]  /*1780*/  CS2R R52, SRZ ;  /* 0x0000000000347805 */ /* 0x000fe4000001ff00 */
[----:B------:R-:W-:Y:S01]  /*1790*/  CS2R R54, SRZ ;  /* 0x0000000000367805 */ /* 0x000fe2000001ff00 */
[----:B------:R-:W3:Y:S02]  /*17a0*/  FENCE.VIEW.ASYNC.S ;  /* 0x00000000000073c6 */ /* 0x000ee40000000000 */
[----:B---3--:R3:W4:Y:S02]  /*17b0*/  @!UP0 SYNCS.EXCH.64 URZ, [UR40+0x3c000], UR10 ;  /* 0x03c0000a283f85b2 */ /* 0x0087240008000100 */
[----:B----4-:R-:W-:Y:S01]  /*17c0*/  BAR.SYNC.DEFER_BLOCKING 0x0 ;  /* 0x0000000000007b1d */ /* 0x010fe20000010000 */
[----:B---3--:R-:W-:-:S05]  /*17d0*/  USHF.L.U32 UR11, UR58, 0x8, URZ ;  /* 0x000000083a0b7899 */ /* 0x008fca000800063f */
[----:B------:R3:W4:Y:S02]  /*17e0*/  @!UP1 SYNCS.EXCH.64 URZ, [UR40+0x3c008], UR12 ;  /* 0x03c0080c283f95b2 */ /* 0x0007240008000100 */
[----:B----4-:R-:W-:Y:S06]  /*17f0*/  BAR.SYNC.DEFER_BLOCKING 0x0 ;  /* 0x0000000000007b1d */ /* 0x010fec0000010000 */
[----:B------:R3:W4:Y:S01]  /*1800*/  @!UP2 SYNCS.EXCH.64 URZ, [UR40+0x3c010], UR8 ;  /* 0x03c01008283fa5b2 */ /* 0x0007220008000100 */
[----:B------:R-:W-:Y:S05]  /*1810*/  @!P1 BRA `(.L_x_47) ;  /* 0x0000000c00209947 */ /* 0x000fea0003800000 */
[----:B-1----:R-:W-:Y:S02]  /*1820*/  SHF.R.U32.HI R3, RZ, 0x5, R0 ;  /* 0x00000005ff037819 */ /* 0x002fe40000011600 */
[----:B------:R-:W-:Y:S02]  /*1830*/  CS2R R120, SRZ ;  /* 0x0000000000787805 */ /* 0x000fe4000001ff00 */
[----:B------:R-:W-:Y:S02]  /*1840*/  CS2R R122, SRZ ;  /* 0x00000000007a7805 */ /* 0x000fe4000001ff00 */
[----:B------:R-:W-:Y:S02]  /*1850*/  CS2R R124, SRZ ;  /* 0x00000000007c7805 */ /* 0x000fe4000001ff00 */
[----:B------:R-:W-:Y:S02]  /*1860*/  R2UR UR42, R3 ;  /* 0x00000000032a72ca */ /* 0x000fe400000e0000 */
        /* <DEDUP_REMOVED lines=60> */
[----:B------:R-:W-:Y:S01]  /*1c30*/  CS2R R54, SRZ ;  /* 0x0000000000367805 */ /* 0x000fe2000001ff00 */
[----:B------:R-:W-:Y:S01]  /*1c40*/  UMOV UR41, URZ ;  /* 0x0000003f00297c82 */ /* 0x000fe20008000000 */
[----:B------:R-:W-:-:S05]  /*1c50*/  UMOV UR15, URZ ;  /* 0x0000003f000f7c82 */ /* 0x000fca0008000000 */
.L_x_49:
[----:B----4-:R-:W-:Y:S01]  /*1c60*/  BAR.SYNC.DEFER_BLOCKING 0x0 ;  /* 0x0000000000007b1d */ /* 0x010fe20000010000 */
[----:B------:R-:W-:Y:S01]  /*1c70*/  ULEA UR21, UR41, UR40, 0x3 ;  /* 0x0000002829157291 */ /* 0x000fe2000f8e183f */
[----:B------:R-:W-:Y:S01]  /*1c80*/  @!P2 IMAD.MOV.U32 R4, RZ, RZ, 0x14000 ;  /* 0x00014000ff04a424 */ /* 0x000fe200078e00ff */
[----:B------:R-:W-:Y:S01]  /*1c90*/  ELECT P0, URZ, PT ;  /* 0x00000000003f782f */ /* 0x000fe20003800000 */
[----:B------:R-:W-:Y:S01]  /*1ca0*/  IMAD.U32 R3, RZ, RZ, UR59 ;  /* 0x0000003bff037e24 */ /* 0x000fe2000f8e00ff */
[----:B------:R-:W-:Y:S02]  /*1cb0*/  ULEA UR20, UR41, UR40, 0x10 ;  /* 0x0000002829147291 */ /* 0x000fe4000f8e803f */
[----:B------:R-:W-:Y:S01]  /*1cc0*/  ISETP.LT.U32.AND P0, PT, R2, 0x40, P0 ;  /* 0x000000400200780c */ /* 0x000fe20000701070 */
[----:B------:R-:W-:Y:S01]  /*1cd0*/  ULOP3.LUT UR10, UR42, 0x1, URZ, 0xc0, !UPT ;  /* 0x000000012a0a7892 */ /* 0x000fe2000f8ec03f */
[----:B------:R-:W-:Y:S02]  /*1ce0*/  SHF.L.U32 R3, R3, 0x1f, RZ ;  /* 0x0000001f03037819 */ /* 0x000fe400000006ff */
[----:B------:R-:W-:Y:S01]  /*1cf0*/  ELECT P1, URZ, PT ;  /* 0x00000000003f782f */ /* 0x000fe20003820000 */
[----:B---3--:R-:W-:-:S02]  /*1d00*/  ULEA UR8, UR10, UR20, 0xf ;  /* 0x000000140a087291 */ /* 0x008fc4000f8e783f */
[----:B------:R-:W-:Y:S01]  /*1d10*/  ULEA UR10, UR10, UR15, 0x6 ;  /* 0x0000000f0a0a7291 */ /* 0x000fe2000f8e303f */
[----:B------:R-:W-:Y:S01]  /*1d20*/  ISETP.LT.U32.AND P1, PT, R2, 0x20, P1 ;  /* 0x000000200200780c */ /* 0x000fe20000f21070 */
[----:B------:R-:W-:Y:S02]  /*1d30*/  ULEA UR12, UR41, UR40, 0xe ;  /* 0x00000028290c7291 */ /* 0x000fe4000f8e703f */
[----:B------:R-:W-:Y:S02]  /*1d40*/  USHF.R.U32.HI UR36, URZ, 0x4, UR20 ;  /* 0x000000043f247899 */ /* 0x000fe40008011614 */
[----:B------:R-:W-:Y:S01]  /*1d50*/  VOTEU.ANY UP0, P0 ;  /* 0x00000000003f7886 */ /* 0x000fe20000000100 */
[----:B------:R-:W-:Y:S01]  /*1d60*/  VOTEU.ANY UP2, P0 ;  /* 0x00000000003f7886 */ /* 0x000fe20000040100 */
[----:B------:R-:W-:Y:S01]  /*1d70*/  UIADD3 UR12, UR12, 0x30000, URZ ;  /* 0x000300000c0c7890 */ /* 0x000fe2000fffe03f */
[----:B------:R1:W-:Y:S01]  /*1d80*/  @!P2 SYNCS.ARRIVE.TRANS64 RZ, [UR21+0x3c000], R4 ;  /* 0x03c00004ffffa9a7 */ /* 0x0003e20008000015 */
[----:B------:R3:W-:Y:S06]  /*1d90*/  MEMBAR.ALL.CTA ;  /* 0x0000000000007992 */ /* 0x0007ec0000008000 */
[----:B---3--:R-:W3:Y:S01]  /*1da0*/  FENCE.VIEW.ASYNC.S ;  /* 0x00000000000073c6 */ /* 0x008ee20000000000 */
[----:B------:R-:W-:Y:S01]  /*1db0*/  @UP0 UIADD3 UR9, UR21, 0x3c000, URZ ;  /* 0x0003c00015090890 */ /* 0x000fe2000fffe03f */
[----:B------:R-:W-:Y:S01]  /*1dc0*/  @UP0 UMOV UR16, UR4 ;  /* 0x0000000400100c82 */ /* 0x000fe20008000000 */
[----:B------:R-:W-:Y:S01]  /*1dd0*/  @UP0 UMOV UR17, UR5 ;  /* 0x0000000500110c82 */ /* 0x000fe20008000000 */
[----:B---3--:R-:W-:Y:S01]  /*1de0*/  VOTEU.ANY UP1, P1 ;  /* 0x00000000003f7886 */ /* 0x008fe20000820100 */
[----:B------:R-:W-:Y:S01]  /*1df0*/  VOTEU.ANY UP3, P1 ;  /* 0x00000000003f7886 */ /* 0x000fe20000860100 */
[----:B------:R-:W-:-:S02]  /*1e00*/  USHF.R.U32.HI UR38, URZ, 0x4, UR12 ;  /* 0x000000043f267899 */ /* 0x000fc4000801160c */
[----:B------:R-:W-:Y:S02]  /*1e10*/  USGXT.U32 UR36, UR36, 0xe ;  /* 0x0000000e2424789a */ /* 0x000fe40008000000 */
[----:B------:R-:W-:Y:S01]  /*1e20*/  @UP1 UIADD3 UR13, UR21, 0x3c000, URZ ;  /* 0x0003c000150d1890 */ /* 0x000fe2000fffe03f */
[----:B------:R-:W-:Y:S01]  /*1e30*/  @UP1 UMOV UR18, UR6 ;  /* 0x0000000600121c82 */ /* 0x000fe20008000000 */
[----:B------:R-:W-:Y:S01]  /*1e40*/  @UP1 UMOV UR19, UR7 ;  /* 0x0000000700131c82 */ /* 0x000fe20008000000 */
[----:B------:R-:W-:Y:S01]  /*1e50*/  USGXT.U32 UR38, UR38, 0xe ;  /* 0x0000000e2626789a */ /* 0x000fe20008000000 */
[----:B------:R-:W-:Y:S01]  /*1e60*/  UMOV UR37, 0x40000040 ;  /* 0x4000004000257882 */ /* 0x000fe20000000000 */
[----:B------:R-:W-:Y:S01]  /*1e70*/  UMOV UR39, 0x40000040 ;  /* 0x4000004000277882 */ /* 0x000fe20000000000 */
[----:B------:R-:W-:Y:S06]  /*1e80*/  BAR.SYNC.DEFER_BLOCKING 0x0 ;  /* 0x0000000000007b1d */ /* 0x000fec0000010000 */
[----:B------:R1:W-:Y:S02]  /*1e90*/  @UP2 UTMALDG.2D [UR8], [UR16] ;  /* 0x00000008100025b4 */ /* 0x0003e40008008000 */
[----:B------:R-:W-:Y:S06]  /*1ea0*/  BAR.SYNC.DEFER_BLOCKING 0x0 ;  /* 0x0000000000007b1d */ /* 0x000fec0000010000 */
[----:B------:R1:W-:Y:S02]  /*1eb0*/  @UP3 UTMALDG.2D [UR12], [UR18] ;  /* 0x0000000c120035b4 */ /* 0x0003e40008008000 */
[----:B------:R-:W-:Y:S06]  /*1ec0*/  BAR.SYNC.DEFER_BLOCKING 0x0 ;  /* 0x0000000000007b1d */ /* 0x000fec0000010000 */
[----:B------:R-:W3:Y:S02]  /*1ed0*/  SYNCS.PHASECHK.TRANS64.TRYWAIT P0, [UR21+0x3c000], R3 ;  /* 0x03c00003ff0075a7 */ /* 0x000ee40008000155 */
[----:B-1-3--:R-:W-:Y:S05]  /*1ee0*/  @!P0 BRA `(.L_x_48) ;  /* 0x0000000c00408947 */ /* 0x00afea0003800000 */
.L_x_50:
[----:B------:R-:W-:Y:S02]  /*1ef0*/  WARPGROUP.DEPBAR.LE gsb0, 0x0 ;  /* 0x00008000000079c5 */ /* 0x000fe40000010000 */
[----:B------:R-:W-:Y:S01]  /*1f00*/  WARPGROUP.ARRIVE ;  /* 0x00000000000079c5 */ /* 0x000fe20000000000 */
[----:B------:R-:W-:Y:S01]  /*1f10*/  UIADD3 UR44, UP0, UR36, 0x2, URZ ;  /* 0x00000002242c7890 */ /* 0x000fe2000ff1e03f */
[----:B------:R-:W1:Y:S01]  /*1f20*/  LDC R3, c[0x0][0x230] ;  /* 0x00008c00ff037b82 */ /* 0x000e620000000800 */
[----:B------:R-:W-:Y:S01]  /*1f30*/  UIADD3 UR46, UP1, UR38, 0x80, URZ ;  /* 0x00000080262e7890 */ /* 0x000fe2000ff3e03f */
[----:B------:R-:W-:Y:S02]  /*1f40*/  UMOV UR8, URZ ;  /* 0x0000003f00087c82 */ /* 0x000fe40008000000 */
[----:B------:R-:W-:Y:S01]  /*1f50*/  HGMMA.64x64x16.F32 R120, gdesc[UR36].tnspB, R120 ;  /* 0x40e00000247879f0 */ /* 0x000fe20008700878 */
[----:B------:R-:W-:Y:S01]  /*1f60*/  UMOV UR9, URZ ;  /* 0x0000003f00097c82 */ /* 0x000fe20008000000 */
[----:B------:R-:W-:-:S02]  /*1f70*/  UIADD3.X UR45, UR8, 0x40000040, URZ, UP0, !UPT ;  /* 0x40000040082d7890 */ /* 0x000fc400087fe43f */
[----:B------:R-:W-:Y:S02]  /*1f80*/  UIADD3.X UR47, UR9, 0x40000040, URZ, UP1, !UPT ;  /* 0x40000040092f7890 */ /* 0x000fe40008ffe43f */
[----:B------:R-:W-:Y:S02]  /*1f90*/  UIADD3.64 UR32, UR44, 0x2, URZ ;  /* 0x000000022c207897 */ /* 0x000fe4000fffe03f */
[----:B------:R-:W-:Y:S02]  /*1fa0*/  UIADD3.64 UR34, UR46, 0x80, URZ ;  /* 0x000000802e227897 */ /* 0x000fe4000fffe03f */
[----:B------:R-:W-:Y:S02]  /*1fb0*/  UIADD3.64 UR28, UR44, 0x4, URZ ;  /* 0x000000042c1c7897 */ /* 0x000fe4000fffe03f */
[----:B------:R-:W-:Y:S02]  /*1fc0*/  UIADD3.64 UR30, UR46, 0x100, URZ ;  /* 0x000001002e1e7897 */ /* 0x000fe4000fffe03f */
[----:B------:R-:W-:-:S02]  /*1fd0*/  UIADD3.64 UR24, UR44, 0x7fe, URZ ;  /* 0x000007fe2c187897 */ /* 0x000fc4000fffe03f */
[----:B------:R-:W-:Y:S02]  /*1fe0*/  UIADD3.64 UR26, UR46, 0x180, URZ ;  /* 0x000001802e1a7897 */ /* 0x000fe4000fffe03f */
[----:B------:R-:W-:Y:S02]  /*1ff0*/  UIADD3.64 UR20, UR44, 0x800, URZ ;  /* 0x000008002c147897 */ /* 0x000fe4000fffe03f */
[----:B------:R-:W-:Y:S02]  /*2000*/  UIADD3.64 UR22, UR46, 0x200, URZ ;  /* 0x000002002e167897 */ /* 0x000fe4000fffe03f */
[----:B------:R-:W-:Y:S02]  /*2010*/  UIADD3.64 UR16, UR44, 0x802, URZ ;  /* 0x000008022c107897 */ /* 0x000fe4000fffe03f */
[----:B------:R-:W-:Y:S02]  /*2020*/  UIADD3.64 UR18, UR46, 0x280, URZ ;  /* 0x000002802e127897 */ /* 0x000fe4000fffe03f */
[----:B------:R-:W-:-:S02]  /*2030*/  UIADD3.64 UR48, UR44, 0x804, URZ ;  /* 0x000008042c307897 */ /* 0x000fc4000fffe03f */
[----:B------:R-:W-:Y:S02]  /*2040*/  UIADD3.64 UR50, UR46, 0x300, URZ ;  /* 0x000003002e327897 */ /* 0x000fe4000fffe03f */
[----:B------:R-:W-:Y:S02]  /*2050*/  UIADD3.64 UR36, UR44, 0x1fe, URZ ;  /* 0x000001fe2c247897 */ /* 0x000fe4000fffe03f */
[----:B------:R-:W-:Y:S01]  /*2060*/  UIADD3.64 UR52, UR44, 0x200, URZ ;  /* 0x000002002c347897 */ /* 0x000fe2000fffe03f */
[----:B------:R-:W-:Y:S01]  /*2070*/  UMOV UR54, UR46 ;  /* 0x0000002e00367c82 */ /* 0x000fe20008000000 */
[----:B------:R-:W-:Y:S01]  /*2080*/  UMOV UR55, UR47 ;  /* 0x0000002f00377c82 */ /* 0x000fe20008000000 */
[----:B------:R-:W-:Y:S02]  /*2090*/  UIADD3 UR15, UR15, 0x80, URZ ;  /* 0x000000800f0f7890 */ /* 0x000fe4000fffe03f */
[----:B------:R-:W-:-:S04]  /*20a0*/  UIADD3 UR41, UR41, 0x1, URZ ;  /* 0x0000000129297890 */ /* 0x000fc8000fffe03f */
[----:B-1----:R-:W-:Y:S01]  /*20b0*/  ISETP.LE.AND P0, PT, R3, UR15, PT ;  /* 0x0000000f03007c0c */ /* 0x002fe2000bf03270 */
[----:B------:R-:W-:-:S04]  /*20c0*/  UISETP.NE.U32.AND UP0, UPT, UR41, 0x3, UPT ;  /* 0x000000032900788c */ /* 0x000fc8000bf05070 */
[----:B------:R-:W-:Y:S02]  /*20d0*/  USEL UR8, URZ, 0x1, UP0 ;  /* 0x000000013f087887 */ /* 0x000fe40008000000 */
[----:B------:R-:W-:Y:S02]  /*20e0*/  USEL UR41, UR41, URZ, UP0 ;  /* 0x0000003f29297287 */ /* 0x000fe40008000000 */
[----:B------:R-:W-:Y:S01]  /*20f0*/  ULOP3.LUT UR59, UR59, UR8, URZ, 0x3c, !UPT ;  /* 0x000000083b3b7292 */ /* 0x000fe2000f8e3c3f */
[----:B------:R-:W-:Y:S04]  /*2100*/  HGMMA.64x64x16.F32 R120, gdesc[UR44].tnspB, R120 ;  /* 0x40e000002c7879f0 */ /* 0x000fe80008700878 */
[----:B------:R-:W-:Y:S01]  /*2110*/  HGMMA.64x64x16.F32 R120, gdesc[UR32].tnspB, R120 ;  /* 0x40e00000207879f0 */ /* 0x000fe20008700878 */
[----:B------:R-:W-:-:S03]  /*2120*/  UIADD3.64 UR32, UR44, 0x202, URZ ;  /* 0x000002022c207897 */ /* 0x000fc6000fffe03f */
        /* <DEDUP_REMOVED lines=13> */
[----:B------:R-:W-:Y:S01]  /*2200*/  UIADD3.64 UR52, UR44, 0x400, URZ ;  /* 0x000004002c347897 */ /* 0x000fe2000fffe03f */
[----:B------:R-:W-:Y:S01]  /*2210*/  UMOV UR54, UR46 ;  /* 0x0000002e00367c82 */ /* 0x000fe20008000000 */
[----:B------:R-:W-:Y:S01]  /*2220*/  UMOV UR55, UR47 ;  /* 0x0000002f00377c82 */ /* 0x000fe20008000000 */
        /* <DEDUP_REMOVED lines=30> */
[----:B------:R-:W-:-:S07]  /*2410*/  UMOV UR39, UR47 ;  /* 0x0000002f00277c82 */ /* 0x000fce0008000000 */
[----:B------:R-:W-:Y:S04]  /*2420*/  HGMMA.64x64x16.F32 R24, gdesc[UR36].tnspB, R24 ;  /* 0x40e00000241879f0 */ /* 0x000fe80008700818 */
[----:B------:R-:W-:Y:S04]  /*2430*/  HGMMA.64x64x16.F32 R24, gdesc[UR32].tnspB, R24 ;  /* 0x40e00000201879f0 */ /* 0x000fe80008700818 */
[----:B------:R-:W-:Y:S04]  /*2440*/  HGMMA.64x64x16.F32 R24, gdesc[UR28].tnspB, R24 ;  /* 0x40e000001c1879f0 */ /* 0x000fe80008700818 */
[----:B------:R-:W-:Y:S04]  /*2450*/  HGMMA.64x64x16.F32 R24, gdesc[UR24].tnspB, R24 ;  /* 0x40e00000181879f0 */ /* 0x000fe80008700818 */
[----:B------:R-:W-:Y:S04]  /*2460*/  HGMMA.64x64x16.F32 R24, gdesc[UR20].tnspB, R24 ;  /* 0x40e00000141879f0 */ /* 0x000fe80008700818 */
[----:B------:R-:W-:Y:S04]  /*2470*/  HGMMA.64x64x16.F32 R24, gdesc[UR16].tnspB, R24 ;  /* 0x40e00000101879f0 */ /* 0x000fe80008700818 */
[----:B------:R-:W-:Y:S01]  /*2480*/  HGMMA.64x64x16.F32 R24, gdesc[UR48].tnspB, R24, gsb0 ;  /* 0x40e00000301879f0 */ /* 0x000fe20008000818 */
[----:B------:R-:W-:Y:S05]  /*2490*/  @!P0 BRA `(.L_x_49) ;  /* 0xfffffff400f08947 */ /* 0x000fea000383ffff */
.L_x_47:
[----:B------:R-:W-:Y:S02]  /*24a0*/  WARPGROUP.DEPBAR.LE gsb0, 0x0 ;  /* 0x00008000000079c5 */ /* 0x000fe40000010000 */
[----:B----4-:R-:W-:Y:S01]  /*24b0*/  BAR.SYNC.DEFER_BLOCKING 0x0 ;  /* 0x0000000000007b1d */ /* 0x010fe20000010000 */
[C---:B-1----:R-:W-:Y:S01]  /*24c0*/  IMAD.SHL.U32 R3, R0.reuse, 0x80, RZ ;  /* 0x0000008000037824 */ /* 0x042fe200078e00ff */
[----:B------:R-:W-:Y:S01]  /*24d0*/  ELECT P0, URZ, PT ;  /* 0x00000000003f782f */ /* 0x000fe20003800000 */
[----:B------:R-:W-:Y:S01]  /*24e0*/  IMAD.SHL.U32 R4, R0, 0x10, RZ ;  /* 0x0000001000047824 */ /* 0x000fe200078e00ff */
[----:B------:R-:W-:Y:S02]  /*24f0*/  F2FP.F16.F32.PACK_AB R120, R121, R120 ;  /* 0x000000787978723e */ /* 0x000fe400000000ff */
[----:B------:R-:W-:Y:S01]  /*2500*/  LOP3.LUT R3, R3, 0x780, RZ, 0xc0, !PT ;  /* 0x0000078003037812 */ /* 0x000fe200078ec0ff */
[----:B------:R-:W-:Y:S01]  /*2510*/  UMOV UR41, UR14 ;  /* 0x0000000e00297c82 */ /* 0x000fe20008000000 */
[----:B------:R-:W-:Y:S01]  /*2520*/  F2FP.F16.F32.PACK_AB R121, R123, R122 ;  /* 0x0000007a7b79723e */ /* 0x000fe200000000ff */
[----:B------:R-:W-:Y:S01]  /*2530*/  UMOV UR42, UR11 ;  /* 0x0000000b002a7c82 */ /* 0x000fe20008000000 */
[----:B------:R-:W-:-:S02]  /*2540*/  LOP3.LUT R3, R3, 0x70, R4, 0xf8, !PT ;  /* 0x0000007003037812 */ /* 0x000fc400078ef804 */
[----:B------:R-:W-:Y:S02]  /*2550*/  F2FP.F16.F32.PACK_AB R88, R89, R88 ;  /* 0x000000585958723e */ /* 0x000fe400000000ff */
[----:B------:R-:W-:Y:S01]  /*2560*/  LOP3.LUT R3, R3, 0x10, R0, 0x78, !PT ;  /* 0x0000001003037812 */ /* 0x000fe200078e7800 */
[----:B------:R-:W-:Y:S01]  /*2570*/  IMAD.SHL.U32 R0, R0, 0x40, RZ ;  /* 0x0000004000007824 */ /* 0x000fe200078e00ff */
[----:B------:R-:W-:Y:S02]  /*2580*/  ISETP.LT.U32.AND P0, PT, R2, 0x20, P0 ;  /* 0x000000200200780c */ /* 0x000fe40000701070 */
[----:B------:R-:W-:Y:S02]  /*2590*/  F2FP.F16.F32.PACK_AB R122, R125, R124 ;  /* 0x0000007c7d7a723e */ /* 0x000fe400000000ff */
[----:B------:R-:W-:Y:S02]  /*25a0*/  LOP3.LUT R0, R3, 0x1800, R0, 0xf8, !PT ;  /* 0x0000180003007812 */ /* 0x000fe400078ef800 */
[----:B------:R-:W-:Y:S01]  /*25b0*/  F2FP.F16.F32.PACK_AB R123, R127, R126 ;  /* 0x0000007e7f7b723e */ /* 0x000fe200000000ff */
[----:B------:R-:W1:Y:S02]  /*25c0*/  @!P2 SYNCS.CCTL.IV [UR40+0x3c000] ;  /* 0x03c00000ff00a9b1 */ /* 0x000e640008000028 */
[----:B-1----:R-:W-:Y:S01]  /*25d0*/  BAR.SYNC.DEFER_BLOCKING 0x0 ;  /* 0x0000000000007b1d */ /* 0x002fe20000010000 */
[C---:B------:R-:W-:Y:S01]  /*25e0*/  LOP3.LUT R3, R0.reuse, 0x20, RZ, 0x3c, !PT ;  /* 0x0000002000037812 */ /* 0x040fe200078e3cff */
[----:B------:R-:W-:Y:S01]  /*25f0*/  VIADD R2, R0, UR40 ;  /* 0x0000002800027c36 */ /* 0x000fe20008000000 */
[----:B------:R-:W-:-:S02]  /*2600*/  F2FP.F16.F32.PACK_AB R89, R91, R90 ;  /* 0x0000005a5b59723e */ /* 0x000fc400000000ff */
[----:B------:R-:W-:Y:S01]  /*2610*/  F2FP.F16.F32.PACK_AB R56, R57, R56 ;  /* 0x000000383938723e */ /* 0x000fe200000000ff */
[----:B------:R-:W-:Y:S01]  /*2620*/  VIADD R3, R3, UR40 ;  /* 0x0000002803037c36 */ /* 0x000fe20008000000 */
[----:B------:R-:W-:Y:S01]  /*2630*/  F2FP.F16.F32.PACK_AB R90, R93, R92 ;  /* 0x0000005c5d5a723e */ /* 0x000fe200000000ff */
[----:B------:R-:W-:Y:S01]  /*2640*/  VOTEU.ANY UP0, P0 ;  /* 0x00000000003f7886 */ /* 0x000fe20000000100 */
[----:B------:R-:W-:Y:S01]  /*2650*/  F2FP.F16.F32.PACK_AB R91, R95, R94 ;  /* 0x0000005e5f5b723e */ /* 0x000fe200000000ff */
[----:B------:R-:W-:Y:S01]  /*2660*/  VOTEU.ANY UP1, P0 ;  /* 0x00000000003f7886 */ /* 0x000fe20000020100 */
[----:B------:R-:W-:Y:S02]  /*2670*/  F2FP.F16.F32.PACK_AB R57, R59, R58 ;  /* 0x0000003a3b39723e */ /* 0x000fe400000000ff */
[----:B------:R-:W-:Y:S01]  /*2680*/  F2FP.F16.F32.PACK_AB R24, R25, R24 ;  /* 0x000000181918723e */ /* 0x000fe200000000ff */
[----:B---3--:R-:W-:Y:S01]  /*2690*/  @UP0 UMOV UR8, UR56 ;  /* 0x0000003800080c82 */ /* 0x008fe20008000000 */
[----:B------:R-:W-:Y:S01]  /*26a0*/  F2FP.F16.F32.PACK_AB R128, R129, R128 ;  /* 0x000000808180723e */ /* 0x000fe200000000ff */
[----:B------:R-:W-:Y:S01]  /*26b0*/  @UP0 UMOV UR9, UR43 ;  /* 0x0000002b00090c82 */ /* 0x000fe20008000000 */
[----:B------:R-:W-:-:S02]  /*26c0*/  F2FP.F16.F32.PACK_AB R58, R61, R60 ;  /* 0x0000003c3d3a723e */ /* 0x000fc400000000ff */
[----:B------:R-:W-:Y:S02]  /*26d0*/  F2FP.F16.F32.PACK_AB R59, R63, R62 ;  /* 0x0000003e3f3b723e */ /* 0x000fe400000000ff */
[----:B------:R-:W-:Y:S02]  /*26e0*/  F2FP.F16.F32.PACK_AB R25, R27, R26 ;  /* 0x0000001a1b19723e */ /* 0x000fe400000000ff */
[----:B------:R-:W-:Y:S01]  /*26f0*/  F2FP.F16.F32.PACK_AB R129, R131, R130 ;  /* 0x000000828381723e */ /* 0x000fe200000000ff */
[----:B------:R-:W1:Y:S02]  /*2700*/  @!P2 SYNCS.CCTL.IV [UR40+0x3c008] ;  /* 0x03c00800ff00a9b1 */ /* 0x000e640008000028 */
[----:B-1----:R-:W-:Y:S01]  /*2710*/  BAR.SYNC.DEFER_BLOCKING 0x0 ;  /* 0x0000000000007b1d */ /* 0x002fe20000010000 */
[----:B------:R-:W-:Y:S02]  /*2720*/  F2FP.F16.F32.PACK_AB R96, R97, R96 ;  /* 0x000000606160723e */ /* 0x000fe400000000ff */
[----:B------:R-:W-:-:S02]  /*2730*/  F2FP.F16.F32.PACK_AB R26, R29, R28 ;  /* 0x0000001c1d1a723e */ /* 0x000fc400000000ff */
[----:B------:R-:W-:Y:S02]  /*2740*/  F2FP.F16.F32.PACK_AB R27, R31, R30 ;  /* 0x0000001e1f1b723e */ /* 0x000fe400000000ff */
[----:B------:R-:W-:Y:S02]  /*2750*/  LOP3.LUT R4, R0, 0x40, RZ, 0x3c, !PT ;  /* 0x0000004000047812 */ /* 0x000fe400078e3cff */
[----:B------:R-:W-:Y:S02]  /*2760*/  F2FP.F16.F32.PACK_AB R130, R133, R132 ;  /* 0x000000848582723e */ /* 0x000fe400000000ff */
[----:B------:R-:W-:Y:S01]  /*2770*/  F2FP.F16.F32.PACK_AB R131, R135, R134 ;  /* 0x000000868783723e */ /* 0x000fe200000000ff */
[----:B------:R-:W-:Y:S01]  /*2780*/  VIADD R4, R4, UR40 ;  /* 0x0000002804047c36 */ /* 0x000fe20008000000 */
[----:B------:R-:W-:Y:S02]  /*2790*/  F2FP.F16.F32.PACK_AB R97, R99, R98 ;  /* 0x000000626361723e */ /* 0x000fe400000000ff */
[----:B------:R-:W-:-:S02]  /*27a0*/  F2FP.F16.F32.PACK_AB R64, R65, R64 ;  /* 0x000000404140723e */ /* 0x000fc400000000ff */
[----:B------:R-:W-:Y:S02]  /*27b0*/  F2FP.F16.F32.PACK_AB R98, R101, R100 ;  /* 0x000000646562723e */ /* 0x000fe400000000ff */
[----:B------:R-:W-:Y:S02]  /*27c0*/  F2FP.F16.F32.PACK_AB R99, R103, R102 ;  /* 0x000000666763723e */ /* 0x000fe400000000ff */
[----:B------:R-:W-:Y:S02]  /*27d0*/  F2FP.F16.F32.PACK_AB R65, R67, R66 ;  /* 0x000000424341723e */ /* 0x000fe400000000ff */
[----:B------:R-:W-:Y:S01]  /*27e0*/  F2FP.F16.F32.PACK_AB R32, R33, R32 ;  /* 0x000000202120723e */ /* 0x000fe200000000ff */
[----:B------:R-:W1:Y:S02]  /*27f0*/  @!P2 SYNCS.CCTL.IV [UR40+0x3c010] ;  /* 0x03c01000ff00a9b1 */ /* 0x000e640008000028 */
[----:B-1----:R-:W-:Y:S01]  /*2800*/  STSM.16.M88.4 [R2], R120 ;  /* 0x0000007802007844 */ /* 0x002fe20000000200 */
[----:B------:R-:W-:-:S02]  /*2810*/  F2FP.F16.F32.PACK_AB R136, R137, R136 ;  /* 0x000000888988723e */ /* 0x000fc400000000ff */
[----:B------:R-:W-:Y:S01]  /*2820*/  F2FP.F16.F32.PACK_AB R66, R69, R68 ;  /* 0x000000444542723e */ /* 0x000fe200000000ff */
[----:B------:R-:W-:Y:S01]  /*2830*/  STSM.16.M88.4 [R2+0x2000], R88 ;  /* 0x0020005802007844 */ /* 0x000fe20000000200 */
[----:B------:R-:W-:Y:S02]  /*2840*/  F2FP.F16.F32.PACK_AB R67, R71, R70 ;  /* 0x000000464743723e */ /* 0x000fe400000000ff */
[----:B------:R-:W-:Y:S01]  /*2850*/  F2FP.F16.F32.PACK_AB R33, R35, R34 ;  /* 0x000000222321723e */ /* 0x000fe200000000ff */
[----:B------:R-:W-:Y:S01]  /*2860*/  STSM.16.M88.4 [R2+0x4000], R56 ;  /* 0x0040003802007844 */ /* 0x000fe20000000200 */
[----:B------:R-:W-:Y:S02]  /*2870*/  F2FP.F16.F32.PACK_AB R137, R139, R138 ;  /* 0x0000008a8b89723e */ /* 0x000fe400000000ff */
[----:B------:R-:W-:Y:S01]  /*2880*/  F2FP.F16.F32.PACK_AB R104, R105, R104 ;  /* 0x000000686968723e */ /* 0x000fe200000000ff */
[----:B------:R-:W-:Y:S01]  /*2890*/  STSM.16.M88.4 [R2+0x6000], R24 ;  /* 0x0060001802007844 */ /* 0x000fe20000000200 */
[----:B------:R-:W-:-:S02]  /*28a0*/  F2FP.F16.F32.PACK_AB R34, R37, R36 ;  /* 0x000000242522723e */ /* 0x000fc400000000ff */
[----:B------:R-:W-:Y:S01]  /*28b0*/  F2FP.F16.F32.PACK_AB R35, R39, R38 ;  /* 0x000000262723723e */ /* 0x000fe200000000ff */
[----:B------:R-:W-:Y:S01]  /*28c0*/  STSM.16.M88.4 [R3], R128 ;  /* 0x0000008003007844 */ /* 0x000fe20000000200 */
[----:B------:R-:W-:Y:S02]  /*28d0*/  LOP3.LUT R0, R0, 0x60, RZ, 0x3c, !PT ;  /* 0x0000006000007812 */ /* 0x000fe400078e3cff */
[----:B------:R-:W-:Y:S01]  /*28e0*/  F2FP.F16.F32.PACK_AB R138, R141, R140 ;  /* 0x0000008c8d8a723e */ /* 0x000fe200000000ff */
[----:B------:R-:W-:Y:S01]  /*28f0*/  STSM.16.M88.4 [R3+0x2000], R96 ;  /* 0x0020006003007844 */ /* 0x000fe20000000200 */
[----:B------:R-:W-:Y:S01]  /*2900*/  F2FP.F16.F32.PACK_AB R139, R143, R142 ;  /* 0x0000008e8f8b723e */ /* 0x000fe200000000ff */
[----:B------:R-:W-:Y:S01]  /*2910*/  VIADD R0, R0, UR40 ;  /* 0x0000002800007c36 */ /* 0x000fe20008000000 */
[----:B------:R-:W-:Y:S01]  /*2920*/  F2FP.F16.F32.PACK_AB R105, R107, R106 ;  /* 0x0000006a6b69723e */ /* 0x000fe200000000ff */
[----:B------:R-:W-:Y:S01]  /*2930*/  STSM.16.M88.4 [R3+0x4000], R64 ;  /* 0x0040004003007844 */ /* 0x000fe20000000200 */
[----:B------:R-:W-:-:S02]  /*2940*/  F2FP.F16.F32.PACK_AB R72, R73, R72 ;  /* 0x000000484948723e */ /* 0x000fc400000000ff */
[----:B------:R-:W-:Y:S01]  /*2950*/  F2FP.F16.F32.PACK_AB R106, R109, R108 ;  /* 0x0000006c6d6a723e */ /* 0x000fe200000000ff */
[----:B------:R-:W-:Y:S01]  /*2960*/  STSM.16.M88.4 [R3+0x6000], R32 ;  /* 0x0060002003007844 */ /* 0x000fe20000000200 */
[----:B------:R-:W-:Y:S02]  /*2970*/  F2FP.F16.F32.PACK_AB R107, R111, R110 ;  /* 0x0000006e6f6b723e */ /* 0x000fe400000000ff */
[----:B------:R-:W-:Y:S01]  /*2980*/  F2FP.F16.F32.PACK_AB R73, R75, R74 ;  /* 0x0000004a4b49723e */ /* 0x000fe200000000ff */
[----:B------:R-:W-:Y:S01]  /*2990*/  STSM.16.M88.4 [R4], R136 ;  /* 0x0000008804007844 */ /* 0x000fe20000000200 */
[----:B------:R-:W-:Y:S02]  /*29a0*/  F2FP.F16.F32.PACK_AB R40, R41, R40 ;  /* 0x000000282928723e */ /* 0x000fe400000000ff */
[----:B------:R-:W-:Y:S01]  /*29b0*/  F2FP.F16.F32.PACK_AB R144, R145, R144 ;  /* 0x000000909190723e */ /* 0x000fe200000000ff */
[----:B------:R-:W-:Y:S01]  /*29c0*/  STSM.16.M88.4 [R4+0x2000], R104 ;  /* 0x0020006804007844 */ /* 0x000fe20000000200 */
[----:B------:R-:W-:-:S02]  /*29d0*/  F2FP.F16.F32.PACK_AB R74, R77, R76 ;  /* 0x0000004c4d4a723e */ /* 0x000fc400000000ff */
[----:B------:R-:W-:Y:S02]  /*29e0*/  F2FP.F16.F32.PACK_AB R75, R79, R78 ;  /* 0x0000004e4f4b723e */ /* 0x000fe400000000ff */
[----:B------:R-:W-:Y:S02]  /*29f0*/  F2FP.F16.F32.PACK_AB R41, R43, R42 ;  /* 0x0000002a2b29723e */ /* 0x000fe400000000ff */
[----:B------:R-:W-:Y:S01]  /*2a00*/  F2FP.F16.F32.PACK_AB R145, R147, R146 ;  /* 0x000000929391723e */ /* 0x000fe200000000ff */
[----:B------:R-:W-:Y:S01]  /*2a10*/  STSM.16.M88.4 [R4+0x4000], R72 ;  /* 0x0040004804007844 */ /* 0x000fe20000000200 */
[----:B------:R-:W-:Y:S02]  /*2a20*/  F2FP.F16.F32.PACK_AB R112, R113, R112 ;  /* 0x000000707170723e */ /* 0x000fe400000000ff */
[----:B------:R-:W-:Y:S02]  /*2a30*/  F2FP.F16.F32.PACK_AB R42, R45, R44 ;  /* 0x0000002c2d2a723e */ /* 0x000fe400000000ff */
[----:B------:R-:W-:-:S02]  /*2a40*/  F2FP.F16.F32.PACK_AB R43, R47, R46 ;  /* 0x0000002e2f2b723e */ /* 0x000fc400000000ff */
[----:B------:R-:W-:Y:S02]  /*2a50*/  F2FP.F16.F32.PACK_AB R146, R149, R148 ;  /* 0x000000949592723e */ /* 0x000fe400000000ff */
[----:B------:R-:W-:Y:S01]  /*2a60*/  F2FP.F16.F32.PACK_AB R147, R151, R150 ;  /* 0x000000969793723e */ /* 0x000fe200000000ff */
[----:B------:R-:W-:Y:S01]  /*2a70*/  STSM.16.M88.4 [R4+0x6000], R40 ;  /* 0x0060002804007844 */ /* 0x000fe20000000200 */
[----:B------:R-:W-:Y:S02]  /*2a80*/  F2FP.F16.F32.PACK_AB R113, R115, R114 ;  /* 0x000000727371723e */ /* 0x000fe400000000ff */
[----:B------:R-:W-:Y:S01]  /*2a90*/  F2FP.F16.F32.PACK_AB R80, R81, R80 ;  /* 0x000000505150723e */ /* 0x000fe200000000ff */
[----:B------:R-:W-:Y:S01]  /*2aa0*/  STSM.16.M88.4 [R0], R144 ;  /* 0x0000009000007844 */ /* 0x000fe20000000200 */
[----:B------:R-:W-:Y:S02]  /*2ab0*/  F2FP.F16.F32.PACK_AB R114, R117, R116 ;  /* 0x000000747572723e */ /* 0x000fe400000000ff */
[----:B------:R-:W-:-:S02]  /*2ac0*/  F2FP.F16.F32.PACK_AB R115, R119, R118 ;  /* 0x000000767773723e */ /* 0x000fc400000000ff */
[----:B------:R-:W-:Y:S02]  /*2ad0*/  F2FP.F16.F32.PACK_AB R81, R83, R82 ;  /* 0x000000525351723e */ /* 0x000fe400000000ff */
[----:B------:R-:W-:Y:S01]  /*2ae0*/  F2FP.F16.F32.PACK_AB R48, R49, R48 ;  /* 0x000000303130723e */ /* 0x000fe200000000ff */
[----:B------:R-:W-:Y:S01]  /*2af0*/  STSM.16.M88.4 [R0+0x2000], R112 ;  /* 0x0020007000007844 */ /* 0x000fe20000000200 */
[----:B------:R-:W-:Y:S02]  /*2b00*/  F2FP.F16.F32.PACK_AB R82, R85, R84 ;  /* 0x000000545552723e */ /* 0x000fe400000000ff */
[----:B------:R-:W-:Y:S02]  /*2b10*/  F2FP.F16.F32.PACK_AB R83, R87, R86 ;  /* 0x000000565753723e */ /* 0x000fe400000000ff */
[----:B------:R-:W-:Y:S02]  /*2b20*/  F2FP.F16.F32.PACK_AB R49, R51, R50 ;  /* 0x000000323331723e */ /* 0x000fe400000000ff */
[----:B------:R-:W-:Y:S01]  /*2b30*/  F2FP.F16.F32.PACK_AB R50, R53, R52 ;  /* 0x000000343532723e */ /* 0x000fe200000000ff */
[----:B------:R-:W-:Y:S01]  /*2b40*/  STSM.16.M88.4 [R0+0x4000], R80 ;  /* 0x0040005000007844 */ /* 0x000fe20000000200 */
[----:B------:R-:W-:-:S05]  /*2b50*/  F2FP.F16.F32.PACK_AB R51, R55, R54 ;  /* 0x000000363733723e */ /* 0x000fca00000000ff */
[----:B------:R-:W-:Y:S01]  /*2b60*/  STSM.16.M88.4 [R0+0x6000], R48 ;  /* 0x0060003000007844 */ /* 0x000fe20000000200 */
[----:B------:R1:W-:Y:S06]  /*2b70*/  MEMBAR.ALL.CTA ;  /* 0x0000000000007992 */ /* 0x0003ec0000008000 */
[----:B-1----:R-:W1:Y:S02]  /*2b80*/  FENCE.VIEW.ASYNC.S ;  /* 0x00000000000073c6 */ /* 0x002e640000000000 */
[----:B-1----:R-:W-:Y:S06]  /*2b90*/  BAR.SYNC.DEFER_BLOCKING 0x0 ;  /* 0x0000000000007b1d */ /* 0x002fec0000010000 */
[----:B------:R1:W-:Y:S01]  /*2ba0*/  @UP1 UTMASTG.2D [UR40], [UR8] ;  /* 0x00000028080013b5 */ /* 0x0003e20008008000 */
[----:B------:R0:W-:Y:S01]  /*2bb0*/  UTMACMDFLUSH ;  /* 0x00000000000079b7 */ /* 0x0001e20000000000 */
[----:B------:R-:W-:-:S04]  /*2bc0*/  DEPBAR.LE SB0, 0x0 ;  /* 0x000080000000791a */ /* 0x000fc80000000000 */
[----:B------:R-:W-:Y:S06]  /*2bd0*/  BAR.SYNC.DEFER_BLOCKING 0x0 ;  /* 0x0000000000007b1d */ /* 0x000fec0000010000 */
[----:B-1----:R-:W-:Y:S05]  /*2be0*/  EXIT ;  /* 0x000000000000794d */ /* 0x002fea0003800000 */
.L_x_48:
[----:B------:R-:W1:Y:S02]  /*2bf0*/  SYNCS.PHASECHK.TRANS64.TRYWAIT P0, [UR21+0x3c000], R3 ;  /* 0x03c00003ff0075a7 */ /* 0x000e640008000155 */
[----:B-1----:R-:W-:Y:S05]  /*2c00*/  @!P0 BRA `(.L_x_48) ;  /* 0xfffffffc00f88947 */ /* 0x002fea000383ffff */
[----:B------:R-:W-:Y:S05]  /*2c10*/  BRA `(.L_x_50) ;  /* 0xfffffff000b47947 */ /* 0x000fea000383ffff */
.L_x_51:
[----:B------:R-:W-:-:S00]  /*2c20*/  BRA `(.L_x_51) ;  /* 0xfffffffc00fc7947 */ /* 0x000fc0000383ffff */
[----:B------:R-:W-:-:S00]  /*2c30*/  NOP ;  /* 0x0000000000007918 */ /* 0x000fc00000000000 */
        /* <DEDUP_REMOVED lines=12> */
.L_x_52:


//--------------------- .nv.shared.gluon_wgmma    --------------------------
	.section	.nv.shared.gluon_wgmma,"aw",@nobits
	.sectionflags	@""
	.align	16
	.zero		1024


//--------------------- .nv.shared.reserved.0     --------------------------
	.section	.nv.shared.reserved.0,"aw",@nobits
	.weak		__nv_reservedSMEM_offset_0_alias
	.size		__nv_reservedSMEM_offset_0_alias, 0, 0
	.other		__nv_reservedSMEM_offset_0_alias,@"STO_CUDA_RESERVED_SHARED STV_DEFAULT"
__nv_reservedSMEM_offset_0_alias:
	.zero		0


//--------------------- .nv.constant0.gluon_wgmma --------------------------
	.section	.nv.constant0.gluon_wgmma,"a",@progbits
	.sectionflags	@""
	.align	4
.nv.constant0.gluon_wgmma:
	.zero		608


//--------------------- SYMBOLS --------------------------

	.type		.nv.reservedSmem.offset0,@object
	.size		.nv.reservedSmem.offset0,0x4
